//
// Generated by NVIDIA NVVM Compiler
//
// Compiler Build ID: CL-36424714
// Cuda compilation tools, release 13.0, V13.0.88
// Based on NVVM 20.0.0
//

.version 9.0
.target sm_100
.address_size 64

	// .globl	candidate0
// _ZZ10candidate0E15pad_temp_shared has been demoted
// _ZZ10candidate0E13kernel_shared has been demoted

.visible .entry candidate0(
	.param .u64 .ptr .align 1 candidate0_param_0,
	.param .u64 .ptr .align 1 candidate0_param_1,
	.param .u64 .ptr .align 1 candidate0_param_2
)
.maxntid 49
{
	.reg .pred 	%p<3>;
	.reg .b32 	%r<39>;
	.reg .b32 	%f<660>;
	.reg .b64 	%rd<37>;
	// demoted variable
	.shared .align 4 .b8 _ZZ10candidate0E15pad_temp_shared[12544];
	// demoted variable
	.shared .align 4 .b8 _ZZ10candidate0E13kernel_shared[1024];
	ld.param.u64 	%rd16, [candidate0_param_0];
	ld.param.u64 	%rd17, [candidate0_param_1];
	ld.param.u64 	%rd15, [candidate0_param_2];
	cvta.to.global.u64 	%rd1, %rd17;
	cvta.to.global.u64 	%rd18, %rd16;
	mov.u32 	%r1, %tid.x;
	shl.b32 	%r13, %r1, 4;
	mov.u32 	%r14, _ZZ10candidate0E15pad_temp_shared;
	add.s32 	%r2, %r14, %r13;
	mov.u32 	%r3, %ctaid.x;
	shl.b32 	%r15, %r3, 11;
	or.b32  	%r4, %r15, %r1;
	shl.b32 	%r16, %r1, 2;
	mov.u32 	%r17, _ZZ10candidate0E13kernel_shared;
	add.s32 	%r5, %r17, %r16;
	shl.b32 	%r18, %r1, 3;
	add.s32 	%r19, %r18, 392;
	and.b32  	%r20, %r19, 512;
	add.s32 	%r21, %r1, 49;
	and.b32  	%r22, %r21, 63;
	or.b32  	%r23, %r22, %r15;
	or.b32  	%r24, %r23, %r20;
	add.s32 	%r25, %r18, 784;
	and.b32  	%r26, %r25, 1536;
	add.s32 	%r27, %r1, 34;
	and.b32  	%r28, %r27, 63;
	or.b32  	%r29, %r28, %r15;
	or.b32  	%r30, %r29, %r26;
	add.s32 	%r31, %r18, 1176;
	and.b32  	%r32, %r31, 1536;
	add.s32 	%r33, %r1, 19;
	and.b32  	%r34, %r33, 63;
	or.b32  	%r35, %r34, %r15;
	or.b32  	%r37, %r35, %r32;
	mad.lo.s32 	%r7, %r1, -12, %r2;
	mul.wide.u32 	%rd19, %r30, 4;
	add.s64 	%rd36, %rd1, %rd19;
	mul.wide.u32 	%rd20, %r24, 4;
	add.s64 	%rd35, %rd1, %rd20;
	mul.wide.u32 	%rd21, %r1, 16;
	add.s64 	%rd22, %rd21, %rd18;
	add.s64 	%rd34, %rd22, 6272;
	mul.wide.u32 	%rd23, %r1, 32;
	add.s64 	%rd24, %rd23, 7840;
	and.b64  	%rd25, %rd24, 14336;
	or.b64  	%rd5, %rd25, 212;
	mul.wide.u32 	%rd26, %r4, 4;
	add.s64 	%rd33, %rd1, %rd26;
	mov.f32 	%f656, 0f00000000;
	mov.b32 	%r38, 0;
	mov.f32 	%f657, %f656;
	mov.f32 	%f658, %f656;
	mov.f32 	%f659, %f656;
$L__BB0_1:
	setp.gt.u32 	%p1, %r1, 10;
	bar.sync 	0;
	ld.global.nc.v4.f32 	{%f10, %f11, %f12, %f13}, [%rd34+-6272];
	st.shared.v4.f32 	[%r2], {%f10, %f11, %f12, %f13};
	ld.global.nc.v4.f32 	{%f14, %f15, %f16, %f17}, [%rd34+-5488];
	st.shared.v4.f32 	[%r2+784], {%f14, %f15, %f16, %f17};
	ld.global.nc.v4.f32 	{%f18, %f19, %f20, %f21}, [%rd34+-4704];
	st.shared.v4.f32 	[%r2+1568], {%f18, %f19, %f20, %f21};
	ld.global.nc.v4.f32 	{%f22, %f23, %f24, %f25}, [%rd34+-3920];
	st.shared.v4.f32 	[%r2+2352], {%f22, %f23, %f24, %f25};
	ld.global.nc.v4.f32 	{%f26, %f27, %f28, %f29}, [%rd34+-3136];
	st.shared.v4.f32 	[%r2+3136], {%f26, %f27, %f28, %f29};
	ld.global.nc.v4.f32 	{%f30, %f31, %f32, %f33}, [%rd34+-2352];
	st.shared.v4.f32 	[%r2+3920], {%f30, %f31, %f32, %f33};
	ld.global.nc.v4.f32 	{%f34, %f35, %f36, %f37}, [%rd34+-1568];
	st.shared.v4.f32 	[%r2+4704], {%f34, %f35, %f36, %f37};
	ld.global.nc.v4.f32 	{%f38, %f39, %f40, %f41}, [%rd34+-784];
	st.shared.v4.f32 	[%r2+5488], {%f38, %f39, %f40, %f41};
	ld.global.nc.v4.f32 	{%f42, %f43, %f44, %f45}, [%rd34];
	st.shared.v4.f32 	[%r2+6272], {%f42, %f43, %f44, %f45};
	ld.global.nc.v4.f32 	{%f46, %f47, %f48, %f49}, [%rd34+784];
	st.shared.v4.f32 	[%r2+7056], {%f46, %f47, %f48, %f49};
	ld.global.nc.v4.f32 	{%f50, %f51, %f52, %f53}, [%rd34+1568];
	st.shared.v4.f32 	[%r2+7840], {%f50, %f51, %f52, %f53};
	ld.global.nc.v4.f32 	{%f54, %f55, %f56, %f57}, [%rd34+2352];
	st.shared.v4.f32 	[%r2+8624], {%f54, %f55, %f56, %f57};
	ld.global.nc.v4.f32 	{%f58, %f59, %f60, %f61}, [%rd34+3136];
	st.shared.v4.f32 	[%r2+9408], {%f58, %f59, %f60, %f61};
	ld.global.nc.v4.f32 	{%f62, %f63, %f64, %f65}, [%rd34+3920];
	st.shared.v4.f32 	[%r2+10192], {%f62, %f63, %f64, %f65};
	ld.global.nc.v4.f32 	{%f66, %f67, %f68, %f69}, [%rd34+4704];
	st.shared.v4.f32 	[%r2+10976], {%f66, %f67, %f68, %f69};
	ld.global.nc.v4.f32 	{%f70, %f71, %f72, %f73}, [%rd34+5488];
	st.shared.v4.f32 	[%r2+11760], {%f70, %f71, %f72, %f73};
	ld.global.nc.f32 	%f74, [%rd33];
	st.shared.f32 	[%r5], %f74;
	ld.global.nc.f32 	%f75, [%rd35];
	st.shared.f32 	[%r5+196], %f75;
	ld.global.nc.f32 	%f76, [%rd36];
	st.shared.f32 	[%r5+392], %f76;
	mul.wide.u32 	%rd27, %r37, 4;
	add.s64 	%rd28, %rd1, %rd27;
	ld.global.nc.f32 	%f77, [%rd28];
	st.shared.f32 	[%r5+588], %f77;
	ld.global.nc.f32 	%f78, [%rd33+6160];
	st.shared.f32 	[%r5+784], %f78;
	@%p1 bra 	$L__BB0_3;
	add.s64 	%rd29, %rd33, %rd5;
	ld.global.nc.f32 	%f79, [%rd29];
	st.shared.f32 	[%r5+980], %f79;
$L__BB0_3:
	bar.sync 	0;
	ld.shared.f32 	%f80, [%r7];
	ld.shared.f32 	%f81, [_ZZ10candidate0E13kernel_shared];
	fma.rn.f32 	%f82, %f80, %f81, %f656;
	ld.shared.f32 	%f83, [_ZZ10candidate0E13kernel_shared+256];
	fma.rn.f32 	%f84, %f80, %f83, %f657;
	ld.shared.f32 	%f85, [_ZZ10candidate0E13kernel_shared+512];
	fma.rn.f32 	%f86, %f80, %f85, %f658;
	ld.shared.f32 	%f87, [_ZZ10candidate0E13kernel_shared+768];
	fma.rn.f32 	%f88, %f80, %f87, %f659;
	ld.shared.f32 	%f89, [%r7+196];
	ld.shared.f32 	%f90, [_ZZ10candidate0E13kernel_shared+4];
	fma.rn.f32 	%f91, %f89, %f90, %f82;
	ld.shared.f32 	%f92, [_ZZ10candidate0E13kernel_shared+260];
	fma.rn.f32 	%f93, %f89, %f92, %f84;
	ld.shared.f32 	%f94, [_ZZ10candidate0E13kernel_shared+516];
	fma.rn.f32 	%f95, %f89, %f94, %f86;
	ld.shared.f32 	%f96, [_ZZ10candidate0E13kernel_shared+772];
	fma.rn.f32 	%f97, %f89, %f96, %f88;
	ld.shared.f32 	%f98, [%r7+392];
	ld.shared.f32 	%f99, [_ZZ10candidate0E13kernel_shared+8];
	fma.rn.f32 	%f100, %f98, %f99, %f91;
	ld.shared.f32 	%f101, [_ZZ10candidate0E13kernel_shared+264];
	fma.rn.f32 	%f102, %f98, %f101, %f93;
	ld.shared.f32 	%f103, [_ZZ10candidate0E13kernel_shared+520];
	fma.rn.f32 	%f104, %f98, %f103, %f95;
	ld.shared.f32 	%f105, [_ZZ10candidate0E13kernel_shared+776];
	fma.rn.f32 	%f106, %f98, %f105, %f97;
	ld.shared.f32 	%f107, [%r7+588];
	ld.shared.f32 	%f108, [_ZZ10candidate0E13kernel_shared+12];
	fma.rn.f32 	%f109, %f107, %f108, %f100;
	ld.shared.f32 	%f110, [_ZZ10candidate0E13kernel_shared+268];
	fma.rn.f32 	%f111, %f107, %f110, %f102;
	ld.shared.f32 	%f112, [_ZZ10candidate0E13kernel_shared+524];
	fma.rn.f32 	%f113, %f107, %f112, %f104;
	ld.shared.f32 	%f114, [_ZZ10candidate0E13kernel_shared+780];
	fma.rn.f32 	%f115, %f107, %f114, %f106;
	ld.shared.f32 	%f116, [%r7+784];
	ld.shared.f32 	%f117, [_ZZ10candidate0E13kernel_shared+16];
	fma.rn.f32 	%f118, %f116, %f117, %f109;
	ld.shared.f32 	%f119, [_ZZ10candidate0E13kernel_shared+272];
	fma.rn.f32 	%f120, %f116, %f119, %f111;
	ld.shared.f32 	%f121, [_ZZ10candidate0E13kernel_shared+528];
	fma.rn.f32 	%f122, %f116, %f121, %f113;
	ld.shared.f32 	%f123, [_ZZ10candidate0E13kernel_shared+784];
	fma.rn.f32 	%f124, %f116, %f123, %f115;
	ld.shared.f32 	%f125, [%r7+980];
	ld.shared.f32 	%f126, [_ZZ10candidate0E13kernel_shared+20];
	fma.rn.f32 	%f127, %f125, %f126, %f118;
	ld.shared.f32 	%f128, [_ZZ10candidate0E13kernel_shared+276];
	fma.rn.f32 	%f129, %f125, %f128, %f120;
	ld.shared.f32 	%f130, [_ZZ10candidate0E13kernel_shared+532];
	fma.rn.f32 	%f131, %f125, %f130, %f122;
	ld.shared.f32 	%f132, [_ZZ10candidate0E13kernel_shared+788];
	fma.rn.f32 	%f133, %f125, %f132, %f124;
	ld.shared.f32 	%f134, [%r7+1176];
	ld.shared.f32 	%f135, [_ZZ10candidate0E13kernel_shared+24];
	fma.rn.f32 	%f136, %f134, %f135, %f127;
	ld.shared.f32 	%f137, [_ZZ10candidate0E13kernel_shared+280];
	fma.rn.f32 	%f138, %f134, %f137, %f129;
	ld.shared.f32 	%f139, [_ZZ10candidate0E13kernel_shared+536];
	fma.rn.f32 	%f140, %f134, %f139, %f131;
	ld.shared.f32 	%f141, [_ZZ10candidate0E13kernel_shared+792];
	fma.rn.f32 	%f142, %f134, %f141, %f133;
	ld.shared.f32 	%f143, [%r7+1372];
	ld.shared.f32 	%f144, [_ZZ10candidate0E13kernel_shared+28];
	fma.rn.f32 	%f145, %f143, %f144, %f136;
	ld.shared.f32 	%f146, [_ZZ10candidate0E13kernel_shared+284];
	fma.rn.f32 	%f147, %f143, %f146, %f138;
	ld.shared.f32 	%f148, [_ZZ10candidate0E13kernel_shared+540];
	fma.rn.f32 	%f149, %f143, %f148, %f140;
	ld.shared.f32 	%f150, [_ZZ10candidate0E13kernel_shared+796];
	fma.rn.f32 	%f151, %f143, %f150, %f142;
	ld.shared.f32 	%f152, [%r7+1568];
	ld.shared.f32 	%f153, [_ZZ10candidate0E13kernel_shared+32];
	fma.rn.f32 	%f154, %f152, %f153, %f145;
	ld.shared.f32 	%f155, [_ZZ10candidate0E13kernel_shared+288];
	fma.rn.f32 	%f156, %f152, %f155, %f147;
	ld.shared.f32 	%f157, [_ZZ10candidate0E13kernel_shared+544];
	fma.rn.f32 	%f158, %f152, %f157, %f149;
	ld.shared.f32 	%f159, [_ZZ10candidate0E13kernel_shared+800];
	fma.rn.f32 	%f160, %f152, %f159, %f151;
	ld.shared.f32 	%f161, [%r7+1764];
	ld.shared.f32 	%f162, [_ZZ10candidate0E13kernel_shared+36];
	fma.rn.f32 	%f163, %f161, %f162, %f154;
	ld.shared.f32 	%f164, [_ZZ10candidate0E13kernel_shared+292];
	fma.rn.f32 	%f165, %f161, %f164, %f156;
	ld.shared.f32 	%f166, [_ZZ10candidate0E13kernel_shared+548];
	fma.rn.f32 	%f167, %f161, %f166, %f158;
	ld.shared.f32 	%f168, [_ZZ10candidate0E13kernel_shared+804];
	fma.rn.f32 	%f169, %f161, %f168, %f160;
	ld.shared.f32 	%f170, [%r7+1960];
	ld.shared.f32 	%f171, [_ZZ10candidate0E13kernel_shared+40];
	fma.rn.f32 	%f172, %f170, %f171, %f163;
	ld.shared.f32 	%f173, [_ZZ10candidate0E13kernel_shared+296];
	fma.rn.f32 	%f174, %f170, %f173, %f165;
	ld.shared.f32 	%f175, [_ZZ10candidate0E13kernel_shared+552];
	fma.rn.f32 	%f176, %f170, %f175, %f167;
	ld.shared.f32 	%f177, [_ZZ10candidate0E13kernel_shared+808];
	fma.rn.f32 	%f178, %f170, %f177, %f169;
	ld.shared.f32 	%f179, [%r7+2156];
	ld.shared.f32 	%f180, [_ZZ10candidate0E13kernel_shared+44];
	fma.rn.f32 	%f181, %f179, %f180, %f172;
	ld.shared.f32 	%f182, [_ZZ10candidate0E13kernel_shared+300];
	fma.rn.f32 	%f183, %f179, %f182, %f174;
	ld.shared.f32 	%f184, [_ZZ10candidate0E13kernel_shared+556];
	fma.rn.f32 	%f185, %f179, %f184, %f176;
	ld.shared.f32 	%f186, [_ZZ10candidate0E13kernel_shared+812];
	fma.rn.f32 	%f187, %f179, %f186, %f178;
	ld.shared.f32 	%f188, [%r7+2352];
	ld.shared.f32 	%f189, [_ZZ10candidate0E13kernel_shared+48];
	fma.rn.f32 	%f190, %f188, %f189, %f181;
	ld.shared.f32 	%f191, [_ZZ10candidate0E13kernel_shared+304];
	fma.rn.f32 	%f192, %f188, %f191, %f183;
	ld.shared.f32 	%f193, [_ZZ10candidate0E13kernel_shared+560];
	fma.rn.f32 	%f194, %f188, %f193, %f185;
	ld.shared.f32 	%f195, [_ZZ10candidate0E13kernel_shared+816];
	fma.rn.f32 	%f196, %f188, %f195, %f187;
	ld.shared.f32 	%f197, [%r7+2548];
	ld.shared.f32 	%f198, [_ZZ10candidate0E13kernel_shared+52];
	fma.rn.f32 	%f199, %f197, %f198, %f190;
	ld.shared.f32 	%f200, [_ZZ10candidate0E13kernel_shared+308];
	fma.rn.f32 	%f201, %f197, %f200, %f192;
	ld.shared.f32 	%f202, [_ZZ10candidate0E13kernel_shared+564];
	fma.rn.f32 	%f203, %f197, %f202, %f194;
	ld.shared.f32 	%f204, [_ZZ10candidate0E13kernel_shared+820];
	fma.rn.f32 	%f205, %f197, %f204, %f196;
	ld.shared.f32 	%f206, [%r7+2744];
	ld.shared.f32 	%f207, [_ZZ10candidate0E13kernel_shared+56];
	fma.rn.f32 	%f208, %f206, %f207, %f199;
	ld.shared.f32 	%f209, [_ZZ10candidate0E13kernel_shared+312];
	fma.rn.f32 	%f210, %f206, %f209, %f201;
	ld.shared.f32 	%f211, [_ZZ10candidate0E13kernel_shared+568];
	fma.rn.f32 	%f212, %f206, %f211, %f203;
	ld.shared.f32 	%f213, [_ZZ10candidate0E13kernel_shared+824];
	fma.rn.f32 	%f214, %f206, %f213, %f205;
	ld.shared.f32 	%f215, [%r7+2940];
	ld.shared.f32 	%f216, [_ZZ10candidate0E13kernel_shared+60];
	fma.rn.f32 	%f217, %f215, %f216, %f208;
	ld.shared.f32 	%f218, [_ZZ10candidate0E13kernel_shared+316];
	fma.rn.f32 	%f219, %f215, %f218, %f210;
	ld.shared.f32 	%f220, [_ZZ10candidate0E13kernel_shared+572];
	fma.rn.f32 	%f221, %f215, %f220, %f212;
	ld.shared.f32 	%f222, [_ZZ10candidate0E13kernel_shared+828];
	fma.rn.f32 	%f223, %f215, %f222, %f214;
	ld.shared.f32 	%f224, [%r7+3136];
	ld.shared.f32 	%f225, [_ZZ10candidate0E13kernel_shared+64];
	fma.rn.f32 	%f226, %f224, %f225, %f217;
	ld.shared.f32 	%f227, [_ZZ10candidate0E13kernel_shared+320];
	fma.rn.f32 	%f228, %f224, %f227, %f219;
	ld.shared.f32 	%f229, [_ZZ10candidate0E13kernel_shared+576];
	fma.rn.f32 	%f230, %f224, %f229, %f221;
	ld.shared.f32 	%f231, [_ZZ10candidate0E13kernel_shared+832];
	fma.rn.f32 	%f232, %f224, %f231, %f223;
	ld.shared.f32 	%f233, [%r7+3332];
	ld.shared.f32 	%f234, [_ZZ10candidate0E13kernel_shared+68];
	fma.rn.f32 	%f235, %f233, %f234, %f226;
	ld.shared.f32 	%f236, [_ZZ10candidate0E13kernel_shared+324];
	fma.rn.f32 	%f237, %f233, %f236, %f228;
	ld.shared.f32 	%f238, [_ZZ10candidate0E13kernel_shared+580];
	fma.rn.f32 	%f239, %f233, %f238, %f230;
	ld.shared.f32 	%f240, [_ZZ10candidate0E13kernel_shared+836];
	fma.rn.f32 	%f241, %f233, %f240, %f232;
	ld.shared.f32 	%f242, [%r7+3528];
	ld.shared.f32 	%f243, [_ZZ10candidate0E13kernel_shared+72];
	fma.rn.f32 	%f244, %f242, %f243, %f235;
	ld.shared.f32 	%f245, [_ZZ10candidate0E13kernel_shared+328];
	fma.rn.f32 	%f246, %f242, %f245, %f237;
	ld.shared.f32 	%f247, [_ZZ10candidate0E13kernel_shared+584];
	fma.rn.f32 	%f248, %f242, %f247, %f239;
	ld.shared.f32 	%f249, [_ZZ10candidate0E13kernel_shared+840];
	fma.rn.f32 	%f250, %f242, %f249, %f241;
	ld.shared.f32 	%f251, [%r7+3724];
	ld.shared.f32 	%f252, [_ZZ10candidate0E13kernel_shared+76];
	fma.rn.f32 	%f253, %f251, %f252, %f244;
	ld.shared.f32 	%f254, [_ZZ10candidate0E13kernel_shared+332];
	fma.rn.f32 	%f255, %f251, %f254, %f246;
	ld.shared.f32 	%f256, [_ZZ10candidate0E13kernel_shared+588];
	fma.rn.f32 	%f257, %f251, %f256, %f248;
	ld.shared.f32 	%f258, [_ZZ10candidate0E13kernel_shared+844];
	fma.rn.f32 	%f259, %f251, %f258, %f250;
	ld.shared.f32 	%f260, [%r7+3920];
	ld.shared.f32 	%f261, [_ZZ10candidate0E13kernel_shared+80];
	fma.rn.f32 	%f262, %f260, %f261, %f253;
	ld.shared.f32 	%f263, [_ZZ10candidate0E13kernel_shared+336];
	fma.rn.f32 	%f264, %f260, %f263, %f255;
	ld.shared.f32 	%f265, [_ZZ10candidate0E13kernel_shared+592];
	fma.rn.f32 	%f266, %f260, %f265, %f257;
	ld.shared.f32 	%f267, [_ZZ10candidate0E13kernel_shared+848];
	fma.rn.f32 	%f268, %f260, %f267, %f259;
	ld.shared.f32 	%f269, [%r7+4116];
	ld.shared.f32 	%f270, [_ZZ10candidate0E13kernel_shared+84];
	fma.rn.f32 	%f271, %f269, %f270, %f262;
	ld.shared.f32 	%f272, [_ZZ10candidate0E13kernel_shared+340];
	fma.rn.f32 	%f273, %f269, %f272, %f264;
	ld.shared.f32 	%f274, [_ZZ10candidate0E13kernel_shared+596];
	fma.rn.f32 	%f275, %f269, %f274, %f266;
	ld.shared.f32 	%f276, [_ZZ10candidate0E13kernel_shared+852];
	fma.rn.f32 	%f277, %f269, %f276, %f268;
	ld.shared.f32 	%f278, [%r7+4312];
	ld.shared.f32 	%f279, [_ZZ10candidate0E13kernel_shared+88];
	fma.rn.f32 	%f280, %f278, %f279, %f271;
	ld.shared.f32 	%f281, [_ZZ10candidate0E13kernel_shared+344];
	fma.rn.f32 	%f282, %f278, %f281, %f273;
	ld.shared.f32 	%f283, [_ZZ10candidate0E13kernel_shared+600];
	fma.rn.f32 	%f284, %f278, %f283, %f275;
	ld.shared.f32 	%f285, [_ZZ10candidate0E13kernel_shared+856];
	fma.rn.f32 	%f286, %f278, %f285, %f277;
	ld.shared.f32 	%f287, [%r7+4508];
	ld.shared.f32 	%f288, [_ZZ10candidate0E13kernel_shared+92];
	fma.rn.f32 	%f289, %f287, %f288, %f280;
	ld.shared.f32 	%f290, [_ZZ10candidate0E13kernel_shared+348];
	fma.rn.f32 	%f291, %f287, %f290, %f282;
	ld.shared.f32 	%f292, [_ZZ10candidate0E13kernel_shared+604];
	fma.rn.f32 	%f293, %f287, %f292, %f284;
	ld.shared.f32 	%f294, [_ZZ10candidate0E13kernel_shared+860];
	fma.rn.f32 	%f295, %f287, %f294, %f286;
	ld.shared.f32 	%f296, [%r7+4704];
	ld.shared.f32 	%f297, [_ZZ10candidate0E13kernel_shared+96];
	fma.rn.f32 	%f298, %f296, %f297, %f289;
	ld.shared.f32 	%f299, [_ZZ10candidate0E13kernel_shared+352];
	fma.rn.f32 	%f300, %f296, %f299, %f291;
	ld.shared.f32 	%f301, [_ZZ10candidate0E13kernel_shared+608];
	fma.rn.f32 	%f302, %f296, %f301, %f293;
	ld.shared.f32 	%f303, [_ZZ10candidate0E13kernel_shared+864];
	fma.rn.f32 	%f304, %f296, %f303, %f295;
	ld.shared.f32 	%f305, [%r7+4900];
	ld.shared.f32 	%f306, [_ZZ10candidate0E13kernel_shared+100];
	fma.rn.f32 	%f307, %f305, %f306, %f298;
	ld.shared.f32 	%f308, [_ZZ10candidate0E13kernel_shared+356];
	fma.rn.f32 	%f309, %f305, %f308, %f300;
	ld.shared.f32 	%f310, [_ZZ10candidate0E13kernel_shared+612];
	fma.rn.f32 	%f311, %f305, %f310, %f302;
	ld.shared.f32 	%f312, [_ZZ10candidate0E13kernel_shared+868];
	fma.rn.f32 	%f313, %f305, %f312, %f304;
	ld.shared.f32 	%f314, [%r7+5096];
	ld.shared.f32 	%f315, [_ZZ10candidate0E13kernel_shared+104];
	fma.rn.f32 	%f316, %f314, %f315, %f307;
	ld.shared.f32 	%f317, [_ZZ10candidate0E13kernel_shared+360];
	fma.rn.f32 	%f318, %f314, %f317, %f309;
	ld.shared.f32 	%f319, [_ZZ10candidate0E13kernel_shared+616];
	fma.rn.f32 	%f320, %f314, %f319, %f311;
	ld.shared.f32 	%f321, [_ZZ10candidate0E13kernel_shared+872];
	fma.rn.f32 	%f322, %f314, %f321, %f313;
	ld.shared.f32 	%f323, [%r7+5292];
	ld.shared.f32 	%f324, [_ZZ10candidate0E13kernel_shared+108];
	fma.rn.f32 	%f325, %f323, %f324, %f316;
	ld.shared.f32 	%f326, [_ZZ10candidate0E13kernel_shared+364];
	fma.rn.f32 	%f327, %f323, %f326, %f318;
	ld.shared.f32 	%f328, [_ZZ10candidate0E13kernel_shared+620];
	fma.rn.f32 	%f329, %f323, %f328, %f320;
	ld.shared.f32 	%f330, [_ZZ10candidate0E13kernel_shared+876];
	fma.rn.f32 	%f331, %f323, %f330, %f322;
	ld.shared.f32 	%f332, [%r7+5488];
	ld.shared.f32 	%f333, [_ZZ10candidate0E13kernel_shared+112];
	fma.rn.f32 	%f334, %f332, %f333, %f325;
	ld.shared.f32 	%f335, [_ZZ10candidate0E13kernel_shared+368];
	fma.rn.f32 	%f336, %f332, %f335, %f327;
	ld.shared.f32 	%f337, [_ZZ10candidate0E13kernel_shared+624];
	fma.rn.f32 	%f338, %f332, %f337, %f329;
	ld.shared.f32 	%f339, [_ZZ10candidate0E13kernel_shared+880];
	fma.rn.f32 	%f340, %f332, %f339, %f331;
	ld.shared.f32 	%f341, [%r7+5684];
	ld.shared.f32 	%f342, [_ZZ10candidate0E13kernel_shared+116];
	fma.rn.f32 	%f343, %f341, %f342, %f334;
	ld.shared.f32 	%f344, [_ZZ10candidate0E13kernel_shared+372];
	fma.rn.f32 	%f345, %f341, %f344, %f336;
	ld.shared.f32 	%f346, [_ZZ10candidate0E13kernel_shared+628];
	fma.rn.f32 	%f347, %f341, %f346, %f338;
	ld.shared.f32 	%f348, [_ZZ10candidate0E13kernel_shared+884];
	fma.rn.f32 	%f349, %f341, %f348, %f340;
	ld.shared.f32 	%f350, [%r7+5880];
	ld.shared.f32 	%f351, [_ZZ10candidate0E13kernel_shared+120];
	fma.rn.f32 	%f352, %f350, %f351, %f343;
	ld.shared.f32 	%f353, [_ZZ10candidate0E13kernel_shared+376];
	fma.rn.f32 	%f354, %f350, %f353, %f345;
	ld.shared.f32 	%f355, [_ZZ10candidate0E13kernel_shared+632];
	fma.rn.f32 	%f356, %f350, %f355, %f347;
	ld.shared.f32 	%f357, [_ZZ10candidate0E13kernel_shared+888];
	fma.rn.f32 	%f358, %f350, %f357, %f349;
	ld.shared.f32 	%f359, [%r7+6076];
	ld.shared.f32 	%f360, [_ZZ10candidate0E13kernel_shared+124];
	fma.rn.f32 	%f361, %f359, %f360, %f352;
	ld.shared.f32 	%f362, [_ZZ10candidate0E13kernel_shared+380];
	fma.rn.f32 	%f363, %f359, %f362, %f354;
	ld.shared.f32 	%f364, [_ZZ10candidate0E13kernel_shared+636];
	fma.rn.f32 	%f365, %f359, %f364, %f356;
	ld.shared.f32 	%f366, [_ZZ10candidate0E13kernel_shared+892];
	fma.rn.f32 	%f367, %f359, %f366, %f358;
	ld.shared.f32 	%f368, [%r7+6272];
	ld.shared.f32 	%f369, [_ZZ10candidate0E13kernel_shared+128];
	fma.rn.f32 	%f370, %f368, %f369, %f361;
	ld.shared.f32 	%f371, [_ZZ10candidate0E13kernel_shared+384];
	fma.rn.f32 	%f372, %f368, %f371, %f363;
	ld.shared.f32 	%f373, [_ZZ10candidate0E13kernel_shared+640];
	fma.rn.f32 	%f374, %f368, %f373, %f365;
	ld.shared.f32 	%f375, [_ZZ10candidate0E13kernel_shared+896];
	fma.rn.f32 	%f376, %f368, %f375, %f367;
	ld.shared.f32 	%f377, [%r7+6468];
	ld.shared.f32 	%f378, [_ZZ10candidate0E13kernel_shared+132];
	fma.rn.f32 	%f379, %f377, %f378, %f370;
	ld.shared.f32 	%f380, [_ZZ10candidate0E13kernel_shared+388];
	fma.rn.f32 	%f381, %f377, %f380, %f372;
	ld.shared.f32 	%f382, [_ZZ10candidate0E13kernel_shared+644];
	fma.rn.f32 	%f383, %f377, %f382, %f374;
	ld.shared.f32 	%f384, [_ZZ10candidate0E13kernel_shared+900];
	fma.rn.f32 	%f385, %f377, %f384, %f376;
	ld.shared.f32 	%f386, [%r7+6664];
	ld.shared.f32 	%f387, [_ZZ10candidate0E13kernel_shared+136];
	fma.rn.f32 	%f388, %f386, %f387, %f379;
	ld.shared.f32 	%f389, [_ZZ10candidate0E13kernel_shared+392];
	fma.rn.f32 	%f390, %f386, %f389, %f381;
	ld.shared.f32 	%f391, [_ZZ10candidate0E13kernel_shared+648];
	fma.rn.f32 	%f392, %f386, %f391, %f383;
	ld.shared.f32 	%f393, [_ZZ10candidate0E13kernel_shared+904];
	fma.rn.f32 	%f394, %f386, %f393, %f385;
	ld.shared.f32 	%f395, [%r7+6860];
	ld.shared.f32 	%f396, [_ZZ10candidate0E13kernel_shared+140];
	fma.rn.f32 	%f397, %f395, %f396, %f388;
	ld.shared.f32 	%f398, [_ZZ10candidate0E13kernel_shared+396];
	fma.rn.f32 	%f399, %f395, %f398, %f390;
	ld.shared.f32 	%f400, [_ZZ10candidate0E13kernel_shared+652];
	fma.rn.f32 	%f401, %f395, %f400, %f392;
	ld.shared.f32 	%f402, [_ZZ10candidate0E13kernel_shared+908];
	fma.rn.f32 	%f403, %f395, %f402, %f394;
	ld.shared.f32 	%f404, [%r7+7056];
	ld.shared.f32 	%f405, [_ZZ10candidate0E13kernel_shared+144];
	fma.rn.f32 	%f406, %f404, %f405, %f397;
	ld.shared.f32 	%f407, [_ZZ10candidate0E13kernel_shared+400];
	fma.rn.f32 	%f408, %f404, %f407, %f399;
	ld.shared.f32 	%f409, [_ZZ10candidate0E13kernel_shared+656];
	fma.rn.f32 	%f410, %f404, %f409, %f401;
	ld.shared.f32 	%f411, [_ZZ10candidate0E13kernel_shared+912];
	fma.rn.f32 	%f412, %f404, %f411, %f403;
	ld.shared.f32 	%f413, [%r7+7252];
	ld.shared.f32 	%f414, [_ZZ10candidate0E13kernel_shared+148];
	fma.rn.f32 	%f415, %f413, %f414, %f406;
	ld.shared.f32 	%f416, [_ZZ10candidate0E13kernel_shared+404];
	fma.rn.f32 	%f417, %f413, %f416, %f408;
	ld.shared.f32 	%f418, [_ZZ10candidate0E13kernel_shared+660];
	fma.rn.f32 	%f419, %f413, %f418, %f410;
	ld.shared.f32 	%f420, [_ZZ10candidate0E13kernel_shared+916];
	fma.rn.f32 	%f421, %f413, %f420, %f412;
	ld.shared.f32 	%f422, [%r7+7448];
	ld.shared.f32 	%f423, [_ZZ10candidate0E13kernel_shared+152];
	fma.rn.f32 	%f424, %f422, %f423, %f415;
	ld.shared.f32 	%f425, [_ZZ10candidate0E13kernel_shared+408];
	fma.rn.f32 	%f426, %f422, %f425, %f417;
	ld.shared.f32 	%f427, [_ZZ10candidate0E13kernel_shared+664];
	fma.rn.f32 	%f428, %f422, %f427, %f419;
	ld.shared.f32 	%f429, [_ZZ10candidate0E13kernel_shared+920];
	fma.rn.f32 	%f430, %f422, %f429, %f421;
	ld.shared.f32 	%f431, [%r7+7644];
	ld.shared.f32 	%f432, [_ZZ10candidate0E13kernel_shared+156];
	fma.rn.f32 	%f433, %f431, %f432, %f424;
	ld.shared.f32 	%f434, [_ZZ10candidate0E13kernel_shared+412];
	fma.rn.f32 	%f435, %f431, %f434, %f426;
	ld.shared.f32 	%f436, [_ZZ10candidate0E13kernel_shared+668];
	fma.rn.f32 	%f437, %f431, %f436, %f428;
	ld.shared.f32 	%f438, [_ZZ10candidate0E13kernel_shared+924];
	fma.rn.f32 	%f439, %f431, %f438, %f430;
	ld.shared.f32 	%f440, [%r7+7840];
	ld.shared.f32 	%f441, [_ZZ10candidate0E13kernel_shared+160];
	fma.rn.f32 	%f442, %f440, %f441, %f433;
	ld.shared.f32 	%f443, [_ZZ10candidate0E13kernel_shared+416];
	fma.rn.f32 	%f444, %f440, %f443, %f435;
	ld.shared.f32 	%f445, [_ZZ10candidate0E13kernel_shared+672];
	fma.rn.f32 	%f446, %f440, %f445, %f437;
	ld.shared.f32 	%f447, [_ZZ10candidate0E13kernel_shared+928];
	fma.rn.f32 	%f448, %f440, %f447, %f439;
	ld.shared.f32 	%f449, [%r7+8036];
	ld.shared.f32 	%f450, [_ZZ10candidate0E13kernel_shared+164];
	fma.rn.f32 	%f451, %f449, %f450, %f442;
	ld.shared.f32 	%f452, [_ZZ10candidate0E13kernel_shared+420];
	fma.rn.f32 	%f453, %f449, %f452, %f444;
	ld.shared.f32 	%f454, [_ZZ10candidate0E13kernel_shared+676];
	fma.rn.f32 	%f455, %f449, %f454, %f446;
	ld.shared.f32 	%f456, [_ZZ10candidate0E13kernel_shared+932];
	fma.rn.f32 	%f457, %f449, %f456, %f448;
	ld.shared.f32 	%f458, [%r7+8232];
	ld.shared.f32 	%f459, [_ZZ10candidate0E13kernel_shared+168];
	fma.rn.f32 	%f460, %f458, %f459, %f451;
	ld.shared.f32 	%f461, [_ZZ10candidate0E13kernel_shared+424];
	fma.rn.f32 	%f462, %f458, %f461, %f453;
	ld.shared.f32 	%f463, [_ZZ10candidate0E13kernel_shared+680];
	fma.rn.f32 	%f464, %f458, %f463, %f455;
	ld.shared.f32 	%f465, [_ZZ10candidate0E13kernel_shared+936];
	fma.rn.f32 	%f466, %f458, %f465, %f457;
	ld.shared.f32 	%f467, [%r7+8428];
	ld.shared.f32 	%f468, [_ZZ10candidate0E13kernel_shared+172];
	fma.rn.f32 	%f469, %f467, %f468, %f460;
	ld.shared.f32 	%f470, [_ZZ10candidate0E13kernel_shared+428];
	fma.rn.f32 	%f471, %f467, %f470, %f462;
	ld.shared.f32 	%f472, [_ZZ10candidate0E13kernel_shared+684];
	fma.rn.f32 	%f473, %f467, %f472, %f464;
	ld.shared.f32 	%f474, [_ZZ10candidate0E13kernel_shared+940];
	fma.rn.f32 	%f475, %f467, %f474, %f466;
	ld.shared.f32 	%f476, [%r7+8624];
	ld.shared.f32 	%f477, [_ZZ10candidate0E13kernel_shared+176];
	fma.rn.f32 	%f478, %f476, %f477, %f469;
	ld.shared.f32 	%f479, [_ZZ10candidate0E13kernel_shared+432];
	fma.rn.f32 	%f480, %f476, %f479, %f471;
	ld.shared.f32 	%f481, [_ZZ10candidate0E13kernel_shared+688];
	fma.rn.f32 	%f482, %f476, %f481, %f473;
	ld.shared.f32 	%f483, [_ZZ10candidate0E13kernel_shared+944];
	fma.rn.f32 	%f484, %f476, %f483, %f475;
	ld.shared.f32 	%f485, [%r7+8820];
	ld.shared.f32 	%f486, [_ZZ10candidate0E13kernel_shared+180];
	fma.rn.f32 	%f487, %f485, %f486, %f478;
	ld.shared.f32 	%f488, [_ZZ10candidate0E13kernel_shared+436];
	fma.rn.f32 	%f489, %f485, %f488, %f480;
	ld.shared.f32 	%f490, [_ZZ10candidate0E13kernel_shared+692];
	fma.rn.f32 	%f491, %f485, %f490, %f482;
	ld.shared.f32 	%f492, [_ZZ10candidate0E13kernel_shared+948];
	fma.rn.f32 	%f493, %f485, %f492, %f484;
	ld.shared.f32 	%f494, [%r7+9016];
	ld.shared.f32 	%f495, [_ZZ10candidate0E13kernel_shared+184];
	fma.rn.f32 	%f496, %f494, %f495, %f487;
	ld.shared.f32 	%f497, [_ZZ10candidate0E13kernel_shared+440];
	fma.rn.f32 	%f498, %f494, %f497, %f489;
	ld.shared.f32 	%f499, [_ZZ10candidate0E13kernel_shared+696];
	fma.rn.f32 	%f500, %f494, %f499, %f491;
	ld.shared.f32 	%f501, [_ZZ10candidate0E13kernel_shared+952];
	fma.rn.f32 	%f502, %f494, %f501, %f493;
	ld.shared.f32 	%f503, [%r7+9212];
	ld.shared.f32 	%f504, [_ZZ10candidate0E13kernel_shared+188];
	fma.rn.f32 	%f505, %f503, %f504, %f496;
	ld.shared.f32 	%f506, [_ZZ10candidate0E13kernel_shared+444];
	fma.rn.f32 	%f507, %f503, %f506, %f498;
	ld.shared.f32 	%f508, [_ZZ10candidate0E13kernel_shared+700];
	fma.rn.f32 	%f509, %f503, %f508, %f500;
	ld.shared.f32 	%f510, [_ZZ10candidate0E13kernel_shared+956];
	fma.rn.f32 	%f511, %f503, %f510, %f502;
	ld.shared.f32 	%f512, [%r7+9408];
	ld.shared.f32 	%f513, [_ZZ10candidate0E13kernel_shared+192];
	fma.rn.f32 	%f514, %f512, %f513, %f505;
	ld.shared.f32 	%f515, [_ZZ10candidate0E13kernel_shared+448];
	fma.rn.f32 	%f516, %f512, %f515, %f507;
	ld.shared.f32 	%f517, [_ZZ10candidate0E13kernel_shared+704];
	fma.rn.f32 	%f518, %f512, %f517, %f509;
	ld.shared.f32 	%f519, [_ZZ10candidate0E13kernel_shared+960];
	fma.rn.f32 	%f520, %f512, %f519, %f511;
	ld.shared.f32 	%f521, [%r7+9604];
	ld.shared.f32 	%f522, [_ZZ10candidate0E13kernel_shared+196];
	fma.rn.f32 	%f523, %f521, %f522, %f514;
	ld.shared.f32 	%f524, [_ZZ10candidate0E13kernel_shared+452];
	fma.rn.f32 	%f525, %f521, %f524, %f516;
	ld.shared.f32 	%f526, [_ZZ10candidate0E13kernel_shared+708];
	fma.rn.f32 	%f527, %f521, %f526, %f518;
	ld.shared.f32 	%f528, [_ZZ10candidate0E13kernel_shared+964];
	fma.rn.f32 	%f529, %f521, %f528, %f520;
	ld.shared.f32 	%f530, [%r7+9800];
	ld.shared.f32 	%f531, [_ZZ10candidate0E13kernel_shared+200];
	fma.rn.f32 	%f532, %f530, %f531, %f523;
	ld.shared.f32 	%f533, [_ZZ10candidate0E13kernel_shared+456];
	fma.rn.f32 	%f534, %f530, %f533, %f525;
	ld.shared.f32 	%f535, [_ZZ10candidate0E13kernel_shared+712];
	fma.rn.f32 	%f536, %f530, %f535, %f527;
	ld.shared.f32 	%f537, [_ZZ10candidate0E13kernel_shared+968];
	fma.rn.f32 	%f538, %f530, %f537, %f529;
	ld.shared.f32 	%f539, [%r7+9996];
	ld.shared.f32 	%f540, [_ZZ10candidate0E13kernel_shared+204];
	fma.rn.f32 	%f541, %f539, %f540, %f532;
	ld.shared.f32 	%f542, [_ZZ10candidate0E13kernel_shared+460];
	fma.rn.f32 	%f543, %f539, %f542, %f534;
	ld.shared.f32 	%f544, [_ZZ10candidate0E13kernel_shared+716];
	fma.rn.f32 	%f545, %f539, %f544, %f536;
	ld.shared.f32 	%f546, [_ZZ10candidate0E13kernel_shared+972];
	fma.rn.f32 	%f547, %f539, %f546, %f538;
	ld.shared.f32 	%f548, [%r7+10192];
	ld.shared.f32 	%f549, [_ZZ10candidate0E13kernel_shared+208];
	fma.rn.f32 	%f550, %f548, %f549, %f541;
	ld.shared.f32 	%f551, [_ZZ10candidate0E13kernel_shared+464];
	fma.rn.f32 	%f552, %f548, %f551, %f543;
	ld.shared.f32 	%f553, [_ZZ10candidate0E13kernel_shared+720];
	fma.rn.f32 	%f554, %f548, %f553, %f545;
	ld.shared.f32 	%f555, [_ZZ10candidate0E13kernel_shared+976];
	fma.rn.f32 	%f556, %f548, %f555, %f547;
	ld.shared.f32 	%f557, [%r7+10388];
	ld.shared.f32 	%f558, [_ZZ10candidate0E13kernel_shared+212];
	fma.rn.f32 	%f559, %f557, %f558, %f550;
	ld.shared.f32 	%f560, [_ZZ10candidate0E13kernel_shared+468];
	fma.rn.f32 	%f561, %f557, %f560, %f552;
	ld.shared.f32 	%f562, [_ZZ10candidate0E13kernel_shared+724];
	fma.rn.f32 	%f563, %f557, %f562, %f554;
	ld.shared.f32 	%f564, [_ZZ10candidate0E13kernel_shared+980];
	fma.rn.f32 	%f565, %f557, %f564, %f556;
	ld.shared.f32 	%f566, [%r7+10584];
	ld.shared.f32 	%f567, [_ZZ10candidate0E13kernel_shared+216];
	fma.rn.f32 	%f568, %f566, %f567, %f559;
	ld.shared.f32 	%f569, [_ZZ10candidate0E13kernel_shared+472];
	fma.rn.f32 	%f570, %f566, %f569, %f561;
	ld.shared.f32 	%f571, [_ZZ10candidate0E13kernel_shared+728];
	fma.rn.f32 	%f572, %f566, %f571, %f563;
	ld.shared.f32 	%f573, [_ZZ10candidate0E13kernel_shared+984];
	fma.rn.f32 	%f574, %f566, %f573, %f565;
	ld.shared.f32 	%f575, [%r7+10780];
	ld.shared.f32 	%f576, [_ZZ10candidate0E13kernel_shared+220];
	fma.rn.f32 	%f577, %f575, %f576, %f568;
	ld.shared.f32 	%f578, [_ZZ10candidate0E13kernel_shared+476];
	fma.rn.f32 	%f579, %f575, %f578, %f570;
	ld.shared.f32 	%f580, [_ZZ10candidate0E13kernel_shared+732];
	fma.rn.f32 	%f581, %f575, %f580, %f572;
	ld.shared.f32 	%f582, [_ZZ10candidate0E13kernel_shared+988];
	fma.rn.f32 	%f583, %f575, %f582, %f574;
	ld.shared.f32 	%f584, [%r7+10976];
	ld.shared.f32 	%f585, [_ZZ10candidate0E13kernel_shared+224];
	fma.rn.f32 	%f586, %f584, %f585, %f577;
	ld.shared.f32 	%f587, [_ZZ10candidate0E13kernel_shared+480];
	fma.rn.f32 	%f588, %f584, %f587, %f579;
	ld.shared.f32 	%f589, [_ZZ10candidate0E13kernel_shared+736];
	fma.rn.f32 	%f590, %f584, %f589, %f581;
	ld.shared.f32 	%f591, [_ZZ10candidate0E13kernel_shared+992];
	fma.rn.f32 	%f592, %f584, %f591, %f583;
	ld.shared.f32 	%f593, [%r7+11172];
	ld.shared.f32 	%f594, [_ZZ10candidate0E13kernel_shared+228];
	fma.rn.f32 	%f595, %f593, %f594, %f586;
	ld.shared.f32 	%f596, [_ZZ10candidate0E13kernel_shared+484];
	fma.rn.f32 	%f597, %f593, %f596, %f588;
	ld.shared.f32 	%f598, [_ZZ10candidate0E13kernel_shared+740];
	fma.rn.f32 	%f599, %f593, %f598, %f590;
	ld.shared.f32 	%f600, [_ZZ10candidate0E13kernel_shared+996];
	fma.rn.f32 	%f601, %f593, %f600, %f592;
	ld.shared.f32 	%f602, [%r7+11368];
	ld.shared.f32 	%f603, [_ZZ10candidate0E13kernel_shared+232];
	fma.rn.f32 	%f604, %f602, %f603, %f595;
	ld.shared.f32 	%f605, [_ZZ10candidate0E13kernel_shared+488];
	fma.rn.f32 	%f606, %f602, %f605, %f597;
	ld.shared.f32 	%f607, [_ZZ10candidate0E13kernel_shared+744];
	fma.rn.f32 	%f608, %f602, %f607, %f599;
	ld.shared.f32 	%f609, [_ZZ10candidate0E13kernel_shared+1000];
	fma.rn.f32 	%f610, %f602, %f609, %f601;
	ld.shared.f32 	%f611, [%r7+11564];
	ld.shared.f32 	%f612, [_ZZ10candidate0E13kernel_shared+236];
	fma.rn.f32 	%f613, %f611, %f612, %f604;
	ld.shared.f32 	%f614, [_ZZ10candidate0E13kernel_shared+492];
	fma.rn.f32 	%f615, %f611, %f614, %f606;
	ld.shared.f32 	%f616, [_ZZ10candidate0E13kernel_shared+748];
	fma.rn.f32 	%f617, %f611, %f616, %f608;
	ld.shared.f32 	%f618, [_ZZ10candidate0E13kernel_shared+1004];
	fma.rn.f32 	%f619, %f611, %f618, %f610;
	ld.shared.f32 	%f620, [%r7+11760];
	ld.shared.f32 	%f621, [_ZZ10candidate0E13kernel_shared+240];
	fma.rn.f32 	%f622, %f620, %f621, %f613;
	ld.shared.f32 	%f623, [_ZZ10candidate0E13kernel_shared+496];
	fma.rn.f32 	%f624, %f620, %f623, %f615;
	ld.shared.f32 	%f625, [_ZZ10candidate0E13kernel_shared+752];
	fma.rn.f32 	%f626, %f620, %f625, %f617;
	ld.shared.f32 	%f627, [_ZZ10candidate0E13kernel_shared+1008];
	fma.rn.f32 	%f628, %f620, %f627, %f619;
	ld.shared.f32 	%f629, [%r7+11956];
	ld.shared.f32 	%f630, [_ZZ10candidate0E13kernel_shared+244];
	fma.rn.f32 	%f631, %f629, %f630, %f622;
	ld.shared.f32 	%f632, [_ZZ10candidate0E13kernel_shared+500];
	fma.rn.f32 	%f633, %f629, %f632, %f624;
	ld.shared.f32 	%f634, [_ZZ10candidate0E13kernel_shared+756];
	fma.rn.f32 	%f635, %f629, %f634, %f626;
	ld.shared.f32 	%f636, [_ZZ10candidate0E13kernel_shared+1012];
	fma.rn.f32 	%f637, %f629, %f636, %f628;
	ld.shared.f32 	%f638, [%r7+12152];
	ld.shared.f32 	%f639, [_ZZ10candidate0E13kernel_shared+248];
	fma.rn.f32 	%f640, %f638, %f639, %f631;
	ld.shared.f32 	%f641, [_ZZ10candidate0E13kernel_shared+504];
	fma.rn.f32 	%f642, %f638, %f641, %f633;
	ld.shared.f32 	%f643, [_ZZ10candidate0E13kernel_shared+760];
	fma.rn.f32 	%f644, %f638, %f643, %f635;
	ld.shared.f32 	%f645, [_ZZ10candidate0E13kernel_shared+1016];
	fma.rn.f32 	%f646, %f638, %f645, %f637;
	ld.shared.f32 	%f647, [%r7+12348];
	ld.shared.f32 	%f648, [_ZZ10candidate0E13kernel_shared+252];
	fma.rn.f32 	%f656, %f647, %f648, %f640;
	ld.shared.f32 	%f649, [_ZZ10candidate0E13kernel_shared+508];
	fma.rn.f32 	%f657, %f647, %f649, %f642;
	ld.shared.f32 	%f650, [_ZZ10candidate0E13kernel_shared+764];
	fma.rn.f32 	%f658, %f647, %f650, %f644;
	ld.shared.f32 	%f651, [_ZZ10candidate0E13kernel_shared+1020];
	fma.rn.f32 	%f659, %f647, %f651, %f646;
	add.s32 	%r38, %r38, 1;
	add.s32 	%r37, %r37, 64;
	add.s64 	%rd36, %rd36, 256;
	add.s64 	%rd35, %rd35, 256;
	add.s64 	%rd34, %rd34, 12544;
	add.s64 	%rd33, %rd33, 256;
	setp.ne.s32 	%p2, %r38, 8;
	@%p2 bra 	$L__BB0_1;
	cvta.to.global.u64 	%rd30, %rd15;
	max.f32 	%f652, %f656, 0f00000000;
	mad.lo.s32 	%r36, %r3, -1852, %r4;
	mul.wide.u32 	%rd31, %r36, 4;
	add.s64 	%rd32, %rd30, %rd31;
	st.global.f32 	[%rd32], %f652;
	max.f32 	%f653, %f657, 0f00000000;
	st.global.f32 	[%rd32+196], %f653;
	max.f32 	%f654, %f658, 0f00000000;
	st.global.f32 	[%rd32+392], %f654;
	max.f32 	%f655, %f659, 0f00000000;
	st.global.f32 	[%rd32+588], %f655;
	ret;

}


// ===== COMPILED SASS (sm_100) =====

	.target	sm_100

	.elftype	@"ET_EXEC"


//--------------------- .note.nv.tkinfo           --------------------------
	.section	.note.nv.tkinfo,"",@"SHT_NOTE"
	.sectionflags	@"SHF_NOTE_NV_TKINFO"
	.tkinfo
        /*0018*/ 	.word	0x00000002
        /*0030*/ 	.string	""
        /*0030*/ 	.string	"ptxas"
        /*0030*/ 	.string	"Cuda compilation tools, release 13.0, V13.0.88"
        /*0030*/ 	.string	"Build cuda_13.0.r13.0/compiler.36424714_0"
        /*0030*/ 	.string	"-arch sm_100 -m 64 "



//--------------------- .note.nv.cuinfo           --------------------------
	.section	.note.nv.cuinfo,"",@"SHT_NOTE"
	.sectionflags	@"SHF_NOTE_NV_CUINFO"
        /*0018*/ 	.short	0x0002
        /*001a*/ 	.short	0x0064
        /*001c*/ 	.short	0x0082
	.zero		2


//--------------------- .nv.info                  --------------------------
	.section	.nv.info,"",@"SHT_CUDA_INFO"
	.align	4


	//----- nvinfo : EIATTR_REGCOUNT
	.align		4
        /*0000*/ 	.byte	0x04, 0x2f
        /*0002*/ 	.short	(.L_1 - .L_0)
	.align		4
.L_0:
        /*0004*/ 	.word	index@(candidate0)
        /*0008*/ 	.word	0x00000048


	//----- nvinfo : EIATTR_FRAME_SIZE
	.align		4
.L_1:
        /*000c*/ 	.byte	0x04, 0x11
        /*000e*/ 	.short	(.L_3 - .L_2)
	.align		4
.L_2:
        /*0010*/ 	.word	index@(candidate0)
        /*0014*/ 	.word	0x00000000


	//----- nvinfo : EIATTR_MIN_STACK_SIZE
	.align		4
.L_3:
        /*0018*/ 	.byte	0x04, 0x12
        /*001a*/ 	.short	(.L_5 - .L_4)
	.align		4
.L_4:
        /*001c*/ 	.word	index@(candidate0)
        /*0020*/ 	.word	0x00000000
.L_5:


//--------------------- .nv.compat                --------------------------
	.section	.nv.compat,"",@"SHT_CUDA_COMPAT_INFO"
	.align	4
        /*0000*/ 	.byte	0x02, 0x09, 0x00, 0x00, 0x02, 0x02, 0x01, 0x00, 0x02, 0x05, 0x05, 0x00, 0x03, 0x07, 0x01, 0x01
        /*0010*/ 	.byte	0x02, 0x03, 0x00, 0x00, 0x02, 0x06, 0x01, 0x00, 0x04, 0x0b, 0x08, 0x00, 0x09, 0x00, 0x00, 0x00
        /*0020*/ 	.byte	0x00, 0x00, 0x00, 0x00


//--------------------- .nv.info.candidate0       --------------------------
	.section	.nv.info.candidate0,"",@"SHT_CUDA_INFO"
	.sectionflags	@""
	.align	4


	//----- nvinfo : EIATTR_CUDA_API_VERSION
	.align		4
        /*0000*/ 	.byte	0x04, 0x37
        /*0002*/ 	.short	(.L_7 - .L_6)
.L_6:
        /*0004*/ 	.word	0x00000082


	//----- nvinfo : EIATTR_KPARAM_INFO
	.align		4
.L_7:
        /*0008*/ 	.byte	0x04, 0x17
        /*000a*/ 	.short	(.L_9 - .L_8)
.L_8:
        /*000c*/ 	.word	0x00000000
        /*0010*/ 	.short	0x0002
        /*0012*/ 	.short	0x0010
        /*0014*/ 	.byte	0x00, 0xf5, 0x21, 0x00


	//----- nvinfo : EIATTR_KPARAM_INFO
	.align		4
.L_9:
        /*0018*/ 	.byte	0x04, 0x17
        /*001a*/ 	.short	(.L_11 - .L_10)
.L_10:
        /*001c*/ 	.word	0x00000000
        /*0020*/ 	.short	0x0001
        /*0022*/ 	.short	0x0008
        /*0024*/ 	.byte	0x00, 0xf5, 0x21, 0x00


	//----- nvinfo : EIATTR_KPARAM_INFO
	.align		4
.L_11:
        /*0028*/ 	.byte	0x04, 0x17
        /*002a*/ 	.short	(.L_13 - .L_12)
.L_12:
        /*002c*/ 	.word	0x00000000
        /*0030*/ 	.short	0x0000
        /*0032*/ 	.short	0x0000
        /*0034*/ 	.byte	0x00, 0xf5, 0x21, 0x00


	//----- nvinfo : EIATTR_SPARSE_MMA_MASK
	.align		4
.L_13:
        /*0038*/ 	.byte	0x03, 0x50
        /*003a*/ 	.short	0x0000


	//----- nvinfo : EIATTR_MAXREG_COUNT
	.align		4
        /*003c*/ 	.byte	0x03, 0x1b
        /*003e*/ 	.short	0x00ff


	//----- nvinfo : EIATTR_NUM_BARRIERS
	.align		4
        /*0040*/ 	.byte	0x02, 0x4c
        /*0042*/ 	.byte	0x01
	.zero		1


	//----- nvinfo : EIATTR_MERCURY_ISA_VERSION
	.align		4
        /*0044*/ 	.byte	0x03, 0x5f
        /*0046*/ 	.short	0x0101


	//----- nvinfo : EIATTR_VRC_CTA_INIT_COUNT
	.align		4
        /*0048*/ 	.byte	0x02, 0x4a
	.zero		1
	.zero		1


	//----- nvinfo : EIATTR_EXIT_INSTR_OFFSETS
	.align		4
        /*004c*/ 	.byte	0x04, 0x1c
        /*004e*/ 	.short	(.L_15 - .L_14)


	//   ....[0]....
.L_14:
        /*0050*/ 	.word	0x00001f80


	//----- nvinfo : EIATTR_MAX_THREADS
	.align		4
.L_15:
        /*0054*/ 	.byte	0x04, 0x05
        /*0056*/ 	.short	(.L_17 - .L_16)
.L_16:
        /*0058*/ 	.word	0x00000031
        /*005c*/ 	.word	0x00000001
        /*0060*/ 	.word	0x00000001


	//----- nvinfo : EIATTR_CBANK_PARAM_SIZE
	.align		4
.L_17:
        /*0064*/ 	.byte	0x03, 0x19
        /*0066*/ 	.short	0x0018


	//----- nvinfo : EIATTR_PARAM_CBANK
	.align		4
        /*0068*/ 	.byte	0x04, 0x0a
        /*006a*/ 	.short	(.L_19 - .L_18)
	.align		4
.L_18:
        /*006c*/ 	.word	index@(.nv.constant0.candidate0)
        /*0070*/ 	.short	0x0380
        /*0072*/ 	.short	0x0018


	//----- nvinfo : EIATTR_SW_WAR
	.align		4
.L_19:
        /*0074*/ 	.byte	0x04, 0x36
        /*0076*/ 	.short	(.L_21 - .L_20)
.L_20:
        /*0078*/ 	.word	0x00000008
.L_21:


//--------------------- .nv.callgraph             --------------------------
	.section	.nv.callgraph,"",@"SHT_CUDA_CALLGRAPH"
	.align	4
	.sectionentsize	8
	.align		4
        /*0000*/ 	.word	0x00000000
	.align		4
        /*0004*/ 	.word	0xffffffff
	.align		4
        /*0008*/ 	.word	0x00000000
	.align		4
        /*000c*/ 	.word	0xfffffffe
	.align		4
        /*0010*/ 	.word	0x00000000
	.align		4
        /*0014*/ 	.word	0xfffffffd
	.align		4
        /*0018*/ 	.word	0x00000000
	.align		4
        /*001c*/ 	.word	0xfffffffc


//--------------------- .text.candidate0          --------------------------
	.section	.text.candidate0,"ax",@progbits
	.align	128
        .global         candidate0
        .type           candidate0,@function
        .size           candidate0,(.L_x_2 - candidate0)
        .other          candidate0,@"STO_CUDA_ENTRY STV_DEFAULT"
candidate0:
.text.candidate0:
[----:B------:R-:W-:Y:S01]  /*0000*/  LDC R1, c[0x0][0x37c] ;  /* 0x0000df00ff017b82 */ /* 0x000fe20000000800 */
[----:B------:R-:W0:Y:S07]  /*0010*/  S2R R48, SR_CTAID.X ;  /* 0x0000000000307919 */ /* 0x000e2e0000002500 */
[----:B------:R-:W1:Y:S01]  /*0020*/  LDC.64 R2, c[0x0][0x380] ;  /* 0x0000e000ff027b82 */ /* 0x000e620000000a00 */
[----:B------:R-:W-:Y:S01]  /*0030*/  UMOV UR4, 0x400 ;  /* 0x0000040000047882 */ /* 0x000fe20000000000 */
[----:B------:R-:W-:Y:S01]  /*0040*/  UMOV UR7, 0x1ea0 ;  /* 0x00001ea000077882 */ /* 0x000fe20000000000 */
[----:B------:R-:W2:Y:S01]  /*0050*/  S2R R49, SR_TID.X ;  /* 0x0000000000317919 */ /* 0x000ea20000002100 */
[----:B------:R-:W-:Y:S01]  /*0060*/  HFMA2 R55, -RZ, RZ, 0, 0 ;  /* 0x00000000ff377431 */ /* 0x000fe200000001ff */
[----:B------:R-:W-:-:S02]  /*0070*/  CS2R R60, SRZ ;  /* 0x00000000003c7805 */ /* 0x000fc4000001ff00 */
[----:B------:R-:W-:Y:S01]  /*0080*/  MOV R62, RZ ;  /* 0x000000ff003e7202 */ /* 0x000fe20000000f00 */
[----:B------:R-:W3:Y:S01]  /*0090*/  LDCU.64 UR8, c[0x0][0x358] ;  /* 0x00006b00ff0877ac */ /* 0x000ee20008000a00 */
[----:B------:R-:W4:Y:S08]  /*00a0*/  S2UR UR5, SR_CgaCtaId ;  /* 0x00000000000579c3 */ /* 0x000f300000008800 */
[----:B------:R-:W5:Y:S08]  /*00b0*/  LDC.64 R4, c[0x0][0x388] ;  /* 0x0000e200ff047b82 */ /* 0x000f700000000a00 */
[----:B------:R-:W3:Y:S01]  /*00c0*/  LDC.64 R56, c[0x0][0x388] ;  /* 0x0000e200ff387b82 */ /* 0x000ee20000000a00 */
[----:B0-----:R-:W-:Y:S01]  /*00d0*/  SHF.L.U32 R0, R48, 0xb, RZ ;  /* 0x0000000b30007819 */ /* 0x001fe200000006ff */
[----:B----4-:R-:W-:-:S02]  /*00e0*/  ULEA UR6, UR5, UR4, 0x18 ;  /* 0x0000000405067291 */ /* 0x010fc4000f8ec0ff */
[----:B------:R-:W-:Y:S01]  /*00f0*/  UIADD3 UR4, UPT, UPT, UR4, 0x3100, URZ ;  /* 0x0000310004047890 */ /* 0x000fe2000fffe0ff */
[C---:B--2---:R-:W-:Y:S01]  /*0100*/  IADD3 R7, PT, PT, R49.reuse, 0x31, RZ ;  /* 0x0000003131077810 */ /* 0x044fe20007ffe0ff */
[C---:B-1----:R-:W-:Y:S01]  /*0110*/  IMAD.WIDE.U32 R2, R49.reuse, 0x10, R2 ;  /* 0x0000001031027825 */ /* 0x042fe200078e0002 */
[C---:B------:R-:W-:Y:S01]  /*0120*/  SHF.L.U32 R6, R49.reuse, 0x3, RZ ;  /* 0x0000000331067819 */ /* 0x040fe200000006ff */
[----:B------:R-:W-:Y:S01]  /*0130*/  ULEA UR4, UR5, UR4, 0x18 ;  /* 0x0000000405047291 */ /* 0x000fe2000f8ec0ff */
[C---:B------:R-:W-:Y:S02]  /*0140*/  IADD3 R9, PT, PT, R49.reuse, 0x22, RZ ;  /* 0x0000002231097810 */ /* 0x040fe40007ffe0ff */
[----:B------:R-:W-:Y:S02]  /*0150*/  IADD3 R11, PT, PT, R49, 0x13, RZ ;  /* 0x00000013310b7810 */ /* 0x000fe40007ffe0ff */
[C---:B------:R-:W-:Y:S02]  /*0160*/  LOP3.LUT R7, R0.reuse, 0x3f, R7, 0xf8, !PT ;  /* 0x0000003f00077812 */ /* 0x040fe400078ef807 */
[----:B------:R-:W-:-:S02]  /*0170*/  LOP3.LUT R9, R0, 0x3f, R9, 0xf8, !PT ;  /* 0x0000003f00097812 */ /* 0x000fc400078ef809 */
[----:B------:R-:W-:Y:S02]  /*0180*/  IADD3 R8, PT, PT, R6, 0x310, RZ ;  /* 0x0000031006087810 */ /* 0x000fe40007ffe0ff */
[C---:B------:R-:W-:Y:S02]  /*0190*/  LOP3.LUT R13, R0.reuse, 0x3f, R11, 0xf8, !PT ;  /* 0x0000003f000d7812 */ /* 0x040fe400078ef80b */
[----:B------:R-:W-:Y:S02]  /*01a0*/  LOP3.LUT R53, R0, R49, RZ, 0xfc, !PT ;  /* 0x0000003100357212 */ /* 0x000fe400078efcff */
[----:B------:R-:W-:Y:S02]  /*01b0*/  IADD3 R0, PT, PT, R6, 0x188, RZ ;  /* 0x0000018806007810 */ /* 0x000fe40007ffe0ff */
[----:B------:R-:W-:Y:S02]  /*01c0*/  LOP3.LUT R11, R9, 0x600, R8, 0xf8, !PT ;  /* 0x00000600090b7812 */ /* 0x000fe400078ef808 */
[----:B------:R-:W-:-:S02]  /*01d0*/  LOP3.LUT R9, R7, 0x200, R0, 0xf8, !PT ;  /* 0x0000020007097812 */ /* 0x000fc400078ef800 */
[C---:B------:R-:W-:Y:S02]  /*01e0*/  LEA R0, R49.reuse, UR7, 0x5 ;  /* 0x0000000731007c11 */ /* 0x040fe4000f8e28ff */
[----:B------:R-:W-:Y:S02]  /*01f0*/  IADD3 R58, P0, PT, R2, 0x1880, RZ ;  /* 0x00001880023a7810 */ /* 0x000fe40007f1e0ff */
[----:B------:R-:W-:Y:S02]  /*0200*/  LEA R54, R49, UR6, 0x4 ;  /* 0x0000000631367c11 */ /* 0x000fe4000f8e20ff */
[----:B------:R-:W-:Y:S01]  /*0210*/  IADD3 R50, PT, PT, R6, 0x498, RZ ;  /* 0x0000049806327810 */ /* 0x000fe20007ffe0ff */
[--C-:B-----5:R-:W-:Y:S01]  /*0220*/  IMAD.WIDE.U32 R6, R53, 0x4, R4.reuse ;  /* 0x0000000435067825 */ /* 0x120fe200078e0004 */
[----:B------:R-:W-:Y:S02]  /*0230*/  LOP3.LUT R0, R0, 0x3800, RZ, 0xc0, !PT ;  /* 0x0000380000007812 */ /* 0x000fe400078ec0ff */
[----:B------:R-:W-:Y:S01]  /*0240*/  IADD3.X R59, PT, PT, RZ, R3, RZ, P0, !PT ;  /* 0x00000003ff3b7210 */ /* 0x000fe200007fe4ff */
[----:B------:R-:W-:Y:S01]  /*0250*/  IMAD.WIDE.U32 R2, R11, 0x4, R4 ;  /* 0x000000040b027825 */ /* 0x000fe200078e0004 */
[----:B------:R-:W-:-:S02]  /*0260*/  LOP3.LUT R50, R13, 0x600, R50, 0xf8, !PT ;  /* 0x000006000d327812 */ /* 0x000fc400078ef832 */
[----:B------:R-:W-:Y:S01]  /*0270*/  LOP3.LUT R0, R0, 0xd4, RZ, 0xfc, !PT ;  /* 0x000000d400007812 */ /* 0x000fe200078efcff */
[----:B------:R-:W-:Y:S01]  /*0280*/  IMAD.WIDE.U32 R4, R9, 0x4, R4 ;  /* 0x0000000409047825 */ /* 0x000fe200078e0004 */
[C---:B------:R-:W-:Y:S01]  /*0290*/  LEA R52, R49.reuse, UR4, 0x2 ;  /* 0x0000000431347c11 */ /* 0x040fe2000f8e10ff */
[----:B------:R-:W-:Y:S02]  /*02a0*/  UMOV UR4, URZ ;  /* 0x000000ff00047c82 */ /* 0x000fe40008000000 */
[----:B---3--:R-:W-:-:S07]  /*02b0*/  IMAD R51, R49, -0xc, R54 ;  /* 0xfffffff431337824 */ /* 0x008fce00078e0236 */
.L_x_0:
[----:B------:R-:W2:Y:S04]  /*02c0*/  LDG.E.128.CONSTANT R32, desc[UR8][R58.64+-0x620] ;  /* 0xfff9e0083a207981 */ /* 0x000ea8000c1e9d00 */
[----:B------:R-:W3:Y:S04]  /*02d0*/  LDG.E.128.CONSTANT R8, desc[UR8][R58.64+-0x1880] ;  /* 0xffe780083a087981 */ /* 0x000ee8000c1e9d00 */
[----:B------:R-:W4:Y:S04]  /*02e0*/  LDG.E.128.CONSTANT R12, desc[UR8][R58.64+-0x1570] ;  /* 0xffea90083a0c7981 */ /* 0x000f28000c1e9d00 */
[----:B------:R-:W5:Y:S04]  /*02f0*/  LDG.E.128.CONSTANT R16, desc[UR8][R58.64+-0x1260] ;  /* 0xffeda0083a107981 */ /* 0x000f68000c1e9d00 */
[----:B------:R-:W5:Y:S04]  /*0300*/  LDG.E.128.CONSTANT R20, desc[UR8][R58.64+-0xf50] ;  /* 0xfff0b0083a147981 */ /* 0x000f68000c1e9d00 */
[----:B------:R-:W5:Y:S04]  /*0310*/  LDG.E.128.CONSTANT R24, desc[UR8][R58.64+-0xc40] ;  /* 0xfff3c0083a187981 */ /* 0x000f68000c1e9d00 */
[----:B------:R-:W5:Y:S01]  /*0320*/  LDG.E.128.CONSTANT R28, desc[UR8][R58.64+-0x930] ;  /* 0xfff6d0083a1c7981 */ /* 0x000f62000c1e9d00 */
[----:B------:R-:W-:Y:S01]  /*0330*/  BAR.SYNC.DEFER_BLOCKING 0x0 ;  /* 0x0000000000007b1d */ /* 0x000fe20000010000 */
[----:B------:R-:W-:Y:S01]  /*0340*/  ISETP.GT.U32.AND P0, PT, R49, 0xa, PT ;  /* 0x0000000a3100780c */ /* 0x000fe20003f04070 */
[----:B------:R-:W-:-:S05]  /*0350*/  IMAD.WIDE.U32 R44, R50, 0x4, R56 ;  /* 0x00000004322c7825 */ /* 0x000fca00078e0038 */
[----:B------:R-:W5:Y:S04]  /*0360*/  LDG.E.CONSTANT R67, desc[UR8][R44.64] ;  /* 0x000000082c437981 */ /* 0x000f68000c1e9900 */
[----:B------:R-:W5:Y:S04]  /*0370*/  LDG.E.128.CONSTANT R36, desc[UR8][R58.64+-0x310] ;  /* 0xfffcf0083a247981 */ /* 0x000f68000c1e9d00 */
[----:B------:R-:W5:Y:S04]  /*0380*/  LDG.E.128.CONSTANT R40, desc[UR8][R58.64] ;  /* 0x000000083a287981 */ /* 0x000f68000c1e9d00 */
[----:B------:R-:W5:Y:S04]  /*0390*/  LDG.E.128.CONSTANT R44, desc[UR8][R58.64+0xc40] ;  /* 0x000c40083a2c7981 */ /* 0x000f68000c1e9d00 */
[----:B------:R-:W5:Y:S04]  /*03a0*/  LDG.E.CONSTANT R65, desc[UR8][R6.64] ;  /* 0x0000000806417981 */ /* 0x000f68000c1e9900 */
[----:B------:R-:W5:Y:S04]  /*03b0*/  LDG.E.CONSTANT R63, desc[UR8][R6.64+0x1810] ;  /* 0x00181008063f7981 */ /* 0x000f68000c1e9900 */
[----:B------:R-:W5:Y:S04]  /*03c0*/  LDG.E.CONSTANT R64, desc[UR8][R4.64] ;  /* 0x0000000804407981 */ /* 0x000f68000c1e9900 */
[----:B------:R-:W5:Y:S04]  /*03d0*/  LDG.E.CONSTANT R69, desc[UR8][R2.64] ;  /* 0x0000000802457981 */ /* 0x000f68000c1e9900 */
[----:B--2---:R0:W-:Y:S04]  /*03e0*/  STS.128 [R54+0x1260], R32 ;  /* 0x0012602036007388 */ /* 0x0041e80000000c00 */
[----:B---3--:R1:W-:Y:S04]  /*03f0*/  STS.128 [R54], R8 ;  /* 0x0000000836007388 */ /* 0x0083e80000000c00 */
[----:B----4-:R2:W-:Y:S01]  /*0400*/  STS.128 [R54+0x310], R12 ;  /* 0x0003100c36007388 */ /* 0x0105e20000000c00 */
[----:B0-----:R-:W-:-:S04]  /*0410*/  @!P0 IADD3 R32, P1, PT, R6, R0, RZ ;  /* 0x0000000006208210 */ /* 0x001fc80007f3e0ff */
[----:B------:R-:W-:Y:S01]  /*0420*/  @!P0 IADD3.X R33, PT, PT, RZ, R7, RZ, P1, !PT ;  /* 0x00000007ff218210 */ /* 0x000fe20000ffe4ff */
[----:B-----5:R0:W-:Y:S04]  /*0430*/  STS.128 [R54+0x620], R16 ;  /* 0x0006201036007388 */ /* 0x0201e80000000c00 */
[----:B------:R3:W-:Y:S04]  /*0440*/  STS.128 [R54+0x930], R20 ;  /* 0x0009301436007388 */ /* 0x0007e80000000c00 */
[----:B------:R4:W-:Y:S04]  /*0450*/  STS.128 [R54+0xc40], R24 ;  /* 0x000c401836007388 */ /* 0x0009e80000000c00 */
[----:B------:R5:W-:Y:S04]  /*0460*/  STS.128 [R54+0xf50], R28 ;  /* 0x000f501c36007388 */ /* 0x000be80000000c00 */
[----:B-1----:R-:W5:Y:S04]  /*0470*/  LDG.E.128.CONSTANT R8, desc[UR8][R58.64+0x310] ;  /* 0x000310083a087981 */ /* 0x002f68000c1e9d00 */
[----:B--2---:R-:W2:Y:S04]  /*0480*/  LDG.E.128.CONSTANT R12, desc[UR8][R58.64+0x620] ;  /* 0x000620083a0c7981 */ /* 0x004ea8000c1e9d00 */
[----:B0-----:R-:W2:Y:S04]  /*0490*/  LDG.E.128.CONSTANT R16, desc[UR8][R58.64+0x930] ;  /* 0x000930083a107981 */ /* 0x001ea8000c1e9d00 */
[----:B---3--:R-:W3:Y:S04]  /*04a0*/  LDG.E.128.CONSTANT R20, desc[UR8][R58.64+0xf50] ;  /* 0x000f50083a147981 */ /* 0x008ee8000c1e9d00 */
[----:B----4-:R-:W4:Y:S04]  /*04b0*/  LDG.E.128.CONSTANT R24, desc[UR8][R58.64+0x1260] ;  /* 0x001260083a187981 */ /* 0x010f28000c1e9d00 */
[----:B-----5:R-:W5:Y:S04]  /*04c0*/  LDG.E.128.CONSTANT R28, desc[UR8][R58.64+0x1570] ;  /* 0x001570083a1c7981 */ /* 0x020f68000c1e9d00 */
[----:B------:R-:W5:Y:S01]  /*04d0*/  @!P0 LDG.E.CONSTANT R33, desc[UR8][R32.64] ;  /* 0x0000000820218981 */ /* 0x000f62000c1e9900 */
[----:B------:R-:W0:Y:S03]  /*04e0*/  S2UR UR6, SR_CgaCtaId ;  /* 0x00000000000679c3 */ /* 0x000e260000008800 */
[----:B------:R-:W-:Y:S04]  /*04f0*/  STS.128 [R54+0x1570], R36 ;  /* 0x0015702436007388 */ /* 0x000fe80000000c00 */
[----:B------:R-:W-:Y:S04]  /*0500*/  STS.128 [R54+0x1880], R40 ;  /* 0x0018802836007388 */ /* 0x000fe80000000c00 */
[----:B------:R-:W-:Y:S01]  /*0510*/  STS.128 [R54+0x24c0], R44 ;  /* 0x0024c02c36007388 */ /* 0x000fe20000000c00 */
[----:B------:R-:W-:-:S02]  /*0520*/  UMOV UR5, 0x400 ;  /* 0x0000040000057882 */ /* 0x000fc40000000000 */
[----:B0-----:R-:W-:Y:S01]  /*0530*/  ULEA UR5, UR6, UR5, 0x18 ;  /* 0x0000000506057291 */ /* 0x001fe2000f8ec0ff */
[----:B------:R-:W-:Y:S04]  /*0540*/  STS.128 [R54+0x1b90], R8 ;  /* 0x001b900836007388 */ /* 0x000fe80000000c00 */
[----:B--2---:R-:W-:Y:S04]  /*0550*/  STS.128 [R54+0x1ea0], R12 ;  /* 0x001ea00c36007388 */ /* 0x004fe80000000c00 */
[----:B------:R-:W-:Y:S04]  /*0560*/  STS.128 [R54+0x21b0], R16 ;  /* 0x0021b01036007388 */ /* 0x000fe80000000c00 */
[----:B---3--:R-:W-:Y:S04]  /*0570*/  STS.128 [R54+0x27d0], R20 ;  /* 0x0027d01436007388 */ /* 0x008fe80000000c00 */
[----:B----4-:R-:W-:Y:S04]  /*0580*/  STS.128 [R54+0x2ae0], R24 ;  /* 0x002ae01836007388 */ /* 0x010fe80000000c00 */
[----:B-----5:R-:W-:Y:S04]  /*0590*/  STS.128 [R54+0x2df0], R28 ;  /* 0x002df01c36007388 */ /* 0x020fe80000000c00 */
[----:B------:R-:W-:Y:S04]  /*05a0*/  STS [R52], R65 ;  /* 0x0000004134007388 */ /* 0x000fe80000000800 */
[----:B------:R-:W-:Y:S04]  /*05b0*/  STS [R52+0x310], R63 ;  /* 0x0003103f34007388 */ /* 0x000fe80000000800 */
[----:B------:R-:W-:Y:S04]  /*05c0*/  STS [R52+0xc4], R64 ;  /* 0x0000c44034007388 */ /* 0x000fe80000000800 */
[----:B------:R-:W-:Y:S04]  /*05d0*/  STS [R52+0x188], R69 ;  /* 0x0001884534007388 */ /* 0x000fe80000000800 */
[----:B------:R-:W-:Y:S04]  /*05e0*/  STS [R52+0x24c], R67 ;  /* 0x00024c4334007388 */ /* 0x000fe80000000800 */
[----:B------:R-:W-:Y:S01]  /*05f0*/  @!P0 STS [R52+0x3d4], R33 ;  /* 0x0003d42134008388 */ /* 0x000fe20000000800 */
[----:B------:R-:W-:Y:S06]  /*0600*/  BAR.SYNC.DEFER_BLOCKING 0x0 ;  /* 0x0000000000007b1d */ /* 0x000fec0000010000 */
[----:B------:R-:W-:Y:S04]  /*0610*/  LDS R21, [R51] ;  /* 0x0000000033157984 */ /* 0x000fe80000000800 */
[----:B------:R-:W0:Y:S04]  /*0620*/  LDS.128 R12, [UR5+0x3300] ;  /* 0x00330005ff0c7984 */ /* 0x000e280008000c00 */
[----:B------:R-:W1:Y:S04]  /*0630*/  LDS.128 R24, [UR5+0x3100] ;  /* 0x00310005ff187984 */ /* 0x000e680008000c00 */
[----:B------:R-:W2:Y:S04]  /*0640*/  LDS.128 R40, [UR5+0x3200] ;  /* 0x00320005ff287984 */ /* 0x000ea80008000c00 */
[----:B------:R-:W3:Y:S04]  /*0650*/  LDS R20, [R51+0xc4] ;  /* 0x0000c40033147984 */ /* 0x000ee80000000800 */
[----:B------:R-:W4:Y:S04]  /*0660*/  LDS.128 R36, [UR5+0x3400] ;  /* 0x00340005ff247984 */ /* 0x000f280008000c00 */
[----:B------:R-:W5:Y:S04]  /*0670*/  LDS R45, [R51+0x188] ;  /* 0x00018800332d7984 */ /* 0x000f680000000800 */
[----:B------:R-:W5:Y:S04]  /*0680*/  LDS R44, [R51+0x24c] ;  /* 0x00024c00332c7984 */ /* 0x000f680000000800 */
[----:B------:R-:W-:Y:S04]  /*0690*/  LDS R63, [R51+0x310] ;  /* 0x00031000333f7984 */ /* 0x000fe80000000800 */
[----:B------:R-:W5:Y:S04]  /*06a0*/  LDS.128 R8, [UR5+0x3110] ;  /* 0x00311005ff087984 */ /* 0x000f680008000c00 */
[----:B------:R-:W-:Y:S01]  /*06b0*/  LDS.128 R16, [UR5+0x3210] ;  /* 0x00321005ff107984 */ /* 0x000fe20008000c00 */
[----:B0-----:R-:W-:-:S03]  /*06c0*/  FFMA R60, R21, R12, R60 ;  /* 0x0000000c153c7223 */ /* 0x001fc6000000003c */
[----:B------:R-:W-:Y:S01]  /*06d0*/  LDS.128 R28, [UR5+0x3310] ;  /* 0x00331005ff1c7984 */ /* 0x000fe20008000c00 */
[----:B-1----:R-:W-:-:S03]  /*06e0*/  FFMA R55, R21, R24, R55 ;  /* 0x0000001815377223 */ /* 0x002fc60000000037 */
[----:B------:R-:W0:Y:S04]  /*06f0*/  LDS R12, [R51+0x3d4] ;  /* 0x0003d400330c7984 */ /* 0x000e280000000800 */
[----:B------:R-:W1:Y:S01]  /*0700*/  LDS.128 R32, [UR5+0x3410] ;  /* 0x00341005ff207984 */ /* 0x000e620008000c00 */
[C---:B--2---:R-:W-:Y:S01]  /*0710*/  FFMA R40, R21.reuse, R40, R61 ;  /* 0x0000002815287223 */ /* 0x044fe2000000003d */
[C---:B---3--:R-:W-:Y:S02]  /*0720*/  FFMA R22, R20.reuse, R25, R55 ;  /* 0x0000001914167223 */ /* 0x048fe40000000037 */
[----:B------:R-:W2:Y:S01]  /*0730*/  LDS R61, [R51+0x498] ;  /* 0x00049800333d7984 */ /* 0x000ea20000000800 */
[----:B----4-:R-:W-:Y:S01]  /*0740*/  FFMA R62, R21, R36, R62 ;  /* 0x00000024153e7223 */ /* 0x010fe2000000003e */
[C---:B------:R-:W-:Y:S01]  /*0750*/  FFMA R21, R20.reuse, R13, R60 ;  /* 0x0000000d14157223 */ /* 0x040fe2000000003c */
[C---:B------:R-:W-:Y:S01]  /*0760*/  FFMA R41, R20.reuse, R41, R40 ;  /* 0x0000002914297223 */ /* 0x040fe20000000028 */
[----:B------:R-:W3:Y:S01]  /*0770*/  LDS R36, [R51+0x55c] ;  /* 0x00055c0033247984 */ /* 0x000ee20000000800 */
[C---:B-----5:R-:W-:Y:S01]  /*0780*/  FFMA R13, R45.reuse, R26, R22 ;  /* 0x0000001a2d0d7223 */ /* 0x060fe20000000016 */
[----:B------:R-:W-:Y:S01]  /*0790*/  FFMA R37, R20, R37, R62 ;  /* 0x0000002514257223 */ /* 0x000fe2000000003e */
[C---:B------:R-:W-:Y:S01]  /*07a0*/  FFMA R14, R45.reuse, R14, R21 ;  /* 0x0000000e2d0e7223 */ /* 0x040fe20000000015 */
[----:B------:R-:W-:Y:S01]  /*07b0*/  FFMA R42, R45, R42, R41 ;  /* 0x0000002a2d2a7223 */ /* 0x000fe20000000029 */
[----:B------:R-:W-:Y:S01]  /*07c0*/  LDS R55, [R51+0x620] ;  /* 0x0006200033377984 */ /* 0x000fe20000000800 */
[----:B------:R-:W-:-:S03]  /*07d0*/  FFMA R40, R44, R27, R13 ;  /* 0x0000001b2c287223 */ /* 0x000fc6000000000d */
[----:B------:R-:W4:Y:S01]  /*07e0*/  LDS.128 R20, [UR5+0x3120] ;  /* 0x00312005ff147984 */ /* 0x000f220008000c00 */
[----:B------:R-:W-:Y:S01]  /*07f0*/  FFMA R38, R45, R38, R37 ;  /* 0x000000262d267223 */ /* 0x000fe20000000025 */
[C---:B------:R-:W-:Y:S01]  /*0800*/  FFMA R37, R44.reuse, R15, R14 ;  /* 0x0000000f2c257223 */ /* 0x040fe2000000000e */
[----:B------:R-:W-:Y:S01]  /*0810*/  FFMA R13, R44, R43, R42 ;  /* 0x0000002b2c0d7223 */ /* 0x000fe2000000002a */
[----:B------:R-:W5:Y:S01]  /*0820*/  LDS R60, [R51+0x6e4] ;  /* 0x0006e400333c7984 */ /* 0x000f620000000800 */
[----:B------:R-:W-:-:S03]  /*0830*/  FFMA R15, R63, R8, R40 ;  /* 0x000000083f0f7223 */ /* 0x000fc60000000028 */
[----:B------:R-:W5:Y:S01]  /*0840*/  LDS.128 R24, [UR5+0x3220] ;  /* 0x00322005ff187984 */ /* 0x000f620008000c00 */
[----:B------:R-:W-:-:S03]  /*0850*/  FFMA R39, R44, R39, R38 ;  /* 0x000000272c277223 */ /* 0x000fc60000000026 */
[----:B------:R-:W5:Y:S04]  /*0860*/  LDS.128 R40, [UR5+0x3320] ;  /* 0x00332005ff287984 */ /* 0x000f680008000c00 */
[----:B------:R-:W5:Y:S04]  /*0870*/  LDS.128 R44, [UR5+0x3420] ;  /* 0x00342005ff2c7984 */ /* 0x000f680008000c00 */
[----:B------:R-:W5:Y:S01]  /*0880*/  LDS R65, [R51+0x7a8] ;  /* 0x0007a80033417984 */ /* 0x000f620000000800 */
[C---:B0-----:R-:W-:Y:S01]  /*0890*/  FFMA R8, R12.reuse, R9, R15 ;  /* 0x000000090c087223 */ /* 0x041fe2000000000f */
[C---:B------:R-:W-:Y:S01]  /*08a0*/  FFMA R16, R63.reuse, R16, R13 ;  /* 0x000000103f107223 */ /* 0x040fe2000000000d */
[C---:B------:R-:W-:Y:S01]  /*08b0*/  FFMA R28, R63.reuse, R28, R37 ;  /* 0x0000001c3f1c7223 */ /* 0x040fe20000000025 */
[----:B-1----:R-:W-:Y:S01]  /*08c0*/  FFMA R32, R63, R32, R39 ;  /* 0x000000203f207223 */ /* 0x002fe20000000027 */
[C---:B--2---:R-:W-:Y:S01]  /*08d0*/  FFMA R9, R61.reuse, R10, R8 ;  /* 0x0000000a3d097223 */ /* 0x044fe20000000008 */
[C---:B------:R-:W-:Y:S01]  /*08e0*/  FFMA R17, R12.reuse, R17, R16 ;  /* 0x000000110c117223 */ /* 0x040fe20000000010 */
[C---:B------:R-:W-:Y:S01]  /*08f0*/  FFMA R29, R12.reuse, R29, R28 ;  /* 0x0000001d0c1d7223 */ /* 0x040fe2000000001c */
[----:B------:R-:W-:Y:S01]  /*0900*/  FFMA R33, R12, R33, R32 ;  /* 0x000000210c217223 */ /* 0x000fe20000000020 */
[----:B------:R-:W0:Y:S01]  /*0910*/  LDS R62, [R51+0x86c] ;  /* 0x00086c00333e7984 */ /* 0x000e220000000800 */
[C---:B------:R-:W-:Y:S01]  /*0920*/  FFMA R17, R61.reuse, R18, R17 ;  /* 0x000000123d117223 */ /* 0x040fe20000000011 */
[----:B---3--:R-:W-:Y:S01]  /*0930*/  FFMA R16, R36, R11, R9 ;  /* 0x0000000b24107223 */ /* 0x008fe20000000009 */
[C---:B------:R-:W-:Y:S01]  /*0940*/  FFMA R30, R61.reuse, R30, R29 ;  /* 0x0000001e3d1e7223 */ /* 0x040fe2000000001d */
[----:B------:R-:W-:Y:S01]  /*0950*/  FFMA R34, R61, R34, R33 ;  /* 0x000000223d227223 */ /* 0x000fe20000000021 */
[----:B------:R-:W-:Y:S04]  /*0960*/  LDS.128 R12, [UR5+0x3230] ;  /* 0x00323005ff0c7984 */ /* 0x000fe80008000c00 */
[----:B------:R-:W-:Y:S01]  /*0970*/  LDS R61, [R51+0x930] ;  /* 0x00093000333d7984 */ /* 0x000fe20000000800 */
[----:B----4-:R-:W-:-:S03]  /*0980*/  FFMA R29, R55, R20, R16 ;  /* 0x00000014371d7223 */ /* 0x010fc60000000010 */
[----:B------:R-:W1:Y:S01]  /*0990*/  LDS.128 R8, [UR5+0x3130] ;  /* 0x00313005ff087984 */ /* 0x000e620008000c00 */
[C---:B------:R-:W-:Y:S01]  /*09a0*/  FFMA R16, R36.reuse, R19, R17 ;  /* 0x0000001324107223 */ /* 0x040fe20000000011 */
[----:B------:R-:W-:Y:S01]  /*09b0*/  FFMA R31, R36, R31, R30 ;  /* 0x0000001f241f7223 */ /* 0x000fe2000000001e */
[----:B-----5:R-:W-:Y:S01]  /*09c0*/  FFMA R28, R60, R21, R29 ;  /* 0x000000153c1c7223 */ /* 0x020fe2000000001d */
[----:B------:R-:W-:Y:S01]  /*09d0*/  FFMA R35, R36, R35, R34 ;  /* 0x0000002324237223 */ /* 0x000fe20000000022 */
[----:B------:R-:W-:Y:S01]  /*09e0*/  LDS R63, [R51+0xab8] ;  /* 0x000ab800333f7984 */ /* 0x000fe20000000800 */
[----:B------:R-:W-:-:S03]  /*09f0*/  FFMA R29, R55, R24, R16 ;  /* 0x00000018371d7223 */ /* 0x000fc60000000010 */
[----:B------:R-:W2:Y:S01]  /*0a00*/  LDS.128 R16, [UR5+0x3330] ;  /* 0x00333005ff107984 */ /* 0x000ea20008000c00 */
[----:B------:R-:W-:-:S03]  /*0a10*/  FFMA R20, R55, R40, R31 ;  /* 0x0000002837147223 */ /* 0x000fc6000000001f */
[----:B------:R-:W3:Y:S01]  /*0a20*/  LDS R40, [R51+0x9f4] ;  /* 0x0009f40033287984 */ /* 0x000ee20000000800 */
[----:B------:R-:W-:-:S03]  /*0a30*/  FFMA R44, R55, R44, R35 ;  /* 0x0000002c372c7223 */ /* 0x000fc60000000023 */
[----:B------:R-:W4:Y:S01]  /*0a40*/  LDS.128 R36, [UR5+0x3430] ;  /* 0x00343005ff247984 */ /* 0x000f220008000c00 */
[C---:B------:R-:W-:Y:S01]  /*0a50*/  FFMA R21, R65.reuse, R22, R28 ;  /* 0x0000001641157223 */ /* 0x040fe2000000001c */
[C---:B------:R-:W-:Y:S01]  /*0a60*/  FFMA R22, R60.reuse, R25, R29 ;  /* 0x000000193c167223 */ /* 0x040fe2000000001d */
[C---:B------:R-:W-:Y:S01]  /*0a70*/  FFMA R41, R60.reuse, R41, R20 ;  /* 0x000000293c297223 */ /* 0x040fe20000000014 */
[----:B------:R-:W-:Y:S01]  /*0a80*/  FFMA R45, R60, R45, R44 ;  /* 0x0000002d3c2d7223 */ /* 0x000fe2000000002c */
[----:B------:R-:W-:Y:S04]  /*0a90*/  LDS.128 R32, [UR5+0x3140] ;  /* 0x00314005ff207984 */ /* 0x000fe80008000c00 */
[----:B------:R-:W5:Y:S01]  /*0aa0*/  LDS R60, [R51+0xb7c] ;  /* 0x000b7c00333c7984 */ /* 0x000f620000000800 */
[----:B------:R-:W-:-:S03]  /*0ab0*/  FFMA R46, R65, R46, R45 ;  /* 0x0000002e412e7223 */ /* 0x000fc6000000002d */
[----:B------:R-:W5:Y:S04]  /*0ac0*/  LDS R45, [R51+0xc40] ;  /* 0x000c4000332d7984 */ /* 0x000f680000000800 */
[----:B------:R-:W5:Y:S01]  /*0ad0*/  LDS.128 R28, [UR5+0x3240] ;  /* 0x00324005ff1c7984 */ /* 0x000f620008000c00 */
[C---:B------:R-:W-:Y:S01]  /*0ae0*/  FFMA R26, R65.reuse, R26, R22 ;  /* 0x0000001a411a7223 */ /* 0x040fe20000000016 */
[C---:B0-----:R-:W-:Y:S01]  /*0af0*/  FFMA R20, R62.reuse, R23, R21 ;  /* 0x000000173e147223 */ /* 0x041fe20000000015 */
[----:B------:R-:W-:Y:S01]  /*0b00*/  FFMA R42, R65, R42, R41 ;  /* 0x0000002a412a7223 */ /* 0x000fe20000000029 */
[----:B------:R-:W-:Y:S01]  /*0b10*/  LDS R44, [R51+0xd04] ;  /* 0x000d0400332c7984 */ /* 0x000fe20000000800 */
[----:B------:R-:W-:Y:S01]  /*0b20*/  FFMA R27, R62, R27, R26 ;  /* 0x0000001b3e1b7223 */ /* 0x000fe2000000001a */
[----:B-1----:R-:W-:-:S02]  /*0b30*/  FFMA R41, R61, R8, R20 ;  /* 0x000000083d297223 */ /* 0x002fc40000000014 */
[----:B------:R-:W0:Y:S01]  /*0b40*/  LDS.128 R20, [UR5+0x3340] ;  /* 0x00334005ff147984 */ /* 0x000e220008000c00 */
[----:B------:R-:W-:-:S03]  /*0b50*/  FFMA R12, R61, R12, R27 ;  /* 0x0000000c3d0c7223 */ /* 0x000fc6000000001b */
[----:B------:R-:W1:Y:S01]  /*0b60*/  LDS.128 R24, [UR5+0x3440] ;  /* 0x00344005ff187984 */ /* 0x000e620008000c00 */
[C---:B------:R-:W-:Y:S01]  /*0b70*/  FFMA R42, R62.reuse, R43, R42 ;  /* 0x0000002b3e2a7223 */ /* 0x040fe2000000002a */
[----:B------:R-:W-:Y:S02]  /*0b80*/  FFMA R47, R62, R47, R46 ;  /* 0x0000002f3e2f7223 */ /* 0x000fe4000000002e */
[----:B------:R-:W1:Y:S01]  /*0b90*/  LDS R55, [R51+0xdc8] ;  /* 0x000dc80033377984 */ /* 0x000e620000000800 */
[C---:B--2---:R-:W-:Y:S01]  /*0ba0*/  FFMA R16, R61.reuse, R16, R42 ;  /* 0x000000103d107223 */ /* 0x044fe2000000002a */
[C---:B---3--:R-:W-:Y:S01]  /*0bb0*/  FFMA R8, R40.reuse, R9, R41 ;  /* 0x0000000928087223 */ /* 0x048fe20000000029 */
[C---:B------:R-:W-:Y:S02]  /*0bc0*/  FFMA R13, R40.reuse, R13, R12 ;  /* 0x0000000d280d7223 */ /* 0x040fe4000000000c */
[C---:B------:R-:W-:Y:S01]  /*0bd0*/  FFMA R17, R40.reuse, R17, R16 ;  /* 0x0000001128117223 */ /* 0x040fe20000000010 */
[----:B------:R-:W2:Y:S01]  /*0be0*/  LDS R46, [R51+0xe8c] ;  /* 0x000e8c00332e7984 */ /* 0x000ea20000000800 */
[----:B----4-:R-:W-:Y:S01]  /*0bf0*/  FFMA R36, R61, R36, R47 ;  /* 0x000000243d247223 */ /* 0x010fe2000000002f */
[C---:B------:R-:W-:Y:S01]  /*0c00*/  FFMA R9, R63.reuse, R10, R8 ;  /* 0x0000000a3f097223 */ /* 0x040fe20000000008 */
[C---:B------:R-:W-:Y:S01]  /*0c10*/  FFMA R14, R63.reuse, R14, R13 ;  /* 0x0000000e3f0e7223 */ /* 0x040fe2000000000d */
[C---:B------:R-:W-:Y:S01]  /*0c20*/  FFMA R18, R63.reuse, R18, R17 ;  /* 0x000000123f127223 */ /* 0x040fe20000000011 */
[----:B------:R-:W-:Y:S01]  /*0c30*/  FFMA R37, R40, R37, R36 ;  /* 0x0000002528257223 */ /* 0x000fe20000000024 */
[----:B------:R-:W-:Y:S01]  /*0c40*/  LDS R61, [R51+0xf50] ;  /* 0x000f5000333d7984 */ /* 0x000fe20000000800 */
[C---:B-----5:R-:W-:Y:S01]  /*0c50*/  FFMA R8, R60.reuse, R11, R9 ;  /* 0x0000000b3c087223 */ /* 0x060fe20000000009 */
[C---:B------:R-:W-:Y:S01]  /*0c60*/  FFMA R15, R60.reuse, R15, R14 ;  /* 0x0000000f3c0f7223 */ /* 0x040fe2000000000e */
[----:B------:R-:W-:Y:S01]  /*0c70*/  FFMA R38, R63, R38, R37 ;  /* 0x000000263f267223 */ /* 0x000fe20000000025 */
[----:B------:R-:W-:Y:S01]  /*0c80*/  FFMA R36, R60, R19, R18 ;  /* 0x000000133c247223 */ /* 0x000fe20000000012 */
[C---:B------:R-:W-:Y:S01]  /*0c90*/  FFMA R37, R45.reuse, R32, R8 ;  /* 0x000000202d257223 */ /* 0x040fe20000000008 */
[----:B------:R-:W-:Y:S01]  /*0ca0*/  LDS.128 R16, [UR5+0x3350] ;  /* 0x00335005ff107984 */ /* 0x000fe20008000c00 */
[----:B------:R-:W-:-:S03]  /*0cb0*/  FFMA R28, R45, R28, R15 ;  /* 0x0000001c2d1c7223 */ /* 0x000fc6000000000f */
[----:B------:R-:W3:Y:S04]  /*0cc0*/  LDS.128 R8, [UR5+0x3150] ;  /* 0x00315005ff087984 */ /* 0x000ee80008000c00 */
[----:B------:R-:W4:Y:S01]  /*0cd0*/  LDS.128 R12, [UR5+0x3250] ;  /* 0x00325005ff0c7984 */ /* 0x000f220008000c00 */
[----:B------:R-:W-:-:S03]  /*0ce0*/  FFMA R39, R60, R39, R38 ;  /* 0x000000273c277223 */ /* 0x000fc60000000026 */
[----:B------:R-:W5:Y:S01]  /*0cf0*/  LDS R32, [R51+0x1014] ;  /* 0x0010140033207984 */ /* 0x000f620000000800 */
[----:B0-----:R-:W-:-:S03]  /*0d00*/  FFMA R20, R45, R20, R36 ;  /* 0x000000142d147223 */ /* 0x001fc60000000024 */
[----:B------:R-:W0:Y:S01]  /*0d10*/  LDS.128 R40, [UR5+0x3450] ;  /* 0x00345005ff287984 */ /* 0x000e220008000c00 */
[----:B-1----:R-:W-:Y:S01]  /*0d20*/  FFMA R24, R45, R24, R39 ;  /* 0x000000182d187223 */ /* 0x002fe20000000027 */
[C---:B------:R-:W-:Y:S02]  /*0d30*/  FFMA R36, R44.reuse, R33, R37 ;  /* 0x000000212c247223 */ /* 0x040fe40000000025 */
[----:B------:R-:W1:Y:S01]  /*0d40*/  LDS R47, [R51+0x10d8] ;  /* 0x0010d800332f7984 */ /* 0x000e620000000800 */
[C---:B------:R-:W-:Y:S01]  /*0d50*/  FFMA R25, R44.reuse, R25, R24 ;  /* 0x000000192c197223 */ /* 0x040fe20000000018 */
[C---:B------:R-:W-:Y:S02]  /*0d60*/  FFMA R21, R44.reuse, R21, R20 ;  /* 0x000000152c157223 */ /* 0x040fe40000000014 */
[----:B------:R-:W1:Y:S01]  /*0d70*/  LDS R62, [R51+0x119c] ;  /* 0x00119c00333e7984 */ /* 0x000e620000000800 */
[C---:B------:R-:W-:Y:S01]  /*0d80*/  FFMA R33, R55.reuse, R34, R36 ;  /* 0x0000002237217223 */ /* 0x040fe20000000024 */
[C---:B------:R-:W-:Y:S01]  /*0d90*/  FFMA R26, R55.reuse, R26, R25 ;  /* 0x0000001a371a7223 */ /* 0x040fe20000000019 */
[----:B------:R-:W-:Y:S01]  /*0da0*/  FFMA R29, R44, R29, R28 ;  /* 0x0000001d2c1d7223 */ /* 0x000fe2000000001c */
[----:B------:R-:W-:Y:S01]  /*0db0*/  LDS R45, [R51+0x1260] ;  /* 0x00126000332d7984 */ /* 0x000fe20000000800 */
[----:B------:R-:W-:-:S03]  /*0dc0*/  FFMA R22, R55, R22, R21 ;  /* 0x0000001637167223 */ /* 0x000fc60000000015 */
[----:B------:R-:W1:Y:S01]  /*0dd0*/  LDS.128 R36, [UR5+0x3160] ;  /* 0x00316005ff247984 */ /* 0x000e620008000c00 */
[C---:B--2---:R-:W-:Y:S01]  /*0de0*/  FFMA R28, R46.reuse, R35, R33 ;  /* 0x000000232e1c7223 */ /* 0x044fe20000000021 */
[----:B------:R-:W-:Y:S01]  /*0df0*/  FFMA R30, R55, R30, R29 ;  /* 0x0000001e371e7223 */ /* 0x000fe2000000001d */
[C---:B------:R-:W-:Y:S01]  /*0e00*/  FFMA R35, R46.reuse, R27, R26 ;  /* 0x0000001b2e237223 */ /* 0x040fe2000000001a */
[----:B------:R-:W2:Y:S01]  /*0e10*/  LDS R44, [R51+0x1324] ;  /* 0x00132400332c7984 */ /* 0x000ea20000000800 */
[----:B------:R-:W-:-:S03]  /*0e20*/  FFMA R29, R46, R23, R22 ;  /* 0x000000172e1d7223 */ /* 0x000fc60000000016 */
[----:B------:R-:W2:Y:S01]  /*0e30*/  LDS.128 R24, [UR5+0x3360] ;  /* 0x00336005ff187984 */ /* 0x000ea20008000c00 */
[----:B------:R-:W-:-:S03]  /*0e40*/  FFMA R31, R46, R31, R30 ;  /* 0x0000001f2e1f7223 */ /* 0x000fc6000000001e */
[----:B------:R-:W2:Y:S01]  /*0e50*/  LDS.128 R20, [UR5+0x3260] ;  /* 0x00326005ff147984 */ /* 0x000ea20008000c00 */
[C---:B---3--:R-:W-:Y:S01]  /*0e60*/  FFMA R33, R61.reuse, R8, R28 ;  /* 0x000000083d217223 */ /* 0x048fe2000000001c */
[C---:B------:R-:W-:Y:S01]  /*0e70*/  FFMA R16, R61.reuse, R16, R29 ;  /* 0x000000103d107223 */ /* 0x040fe2000000001d */
[C---:B----4-:R-:W-:Y:S01]  /*0e80*/  FFMA R12, R61.reuse, R12, R31 ;  /* 0x0000000c3d0c7223 */ /* 0x050fe2000000001f */
[----:B------:R-:W-:Y:S04]  /*0e90*/  LDS R63, [R51+0x13e8] ;  /* 0x0013e800333f7984 */ /* 0x000fe80000000800 */
[----:B------:R-:W3:Y:S04]  /*0ea0*/  LDS.128 R28, [UR5+0x3460] ;  /* 0x00346005ff1c7984 */ /* 0x000ee80008000c00 */
[----:B------:R-:W4:Y:S01]  /*0eb0*/  LDS R60, [R51+0x14ac] ;  /* 0x0014ac00333c7984 */ /* 0x000f220000000800 */
[C---:B-----5:R-:W-:Y:S01]  /*0ec0*/  FFMA R8, R32.reuse, R9, R33 ;  /* 0x0000000920087223 */ /* 0x060fe20000000021 */
[----:B0-----:R-:W-:Y:S01]  /*0ed0*/  FFMA R40, R61, R40, R35 ;  /* 0x000000283d287223 */ /* 0x001fe20000000023 */
[C---:B------:R-:W-:Y:S01]  /*0ee0*/  FFMA R17, R32.reuse, R17, R16 ;  /* 0x0000001120117223 */ /* 0x040fe20000000010 */
[C---:B------:R-:W-:Y:S01]  /*0ef0*/  FFMA R12, R32.reuse, R13, R12 ;  /* 0x0000000d200c7223 */ /* 0x040fe2000000000c */
[C---:B-1----:R-:W-:Y:S01]  /*0f00*/  FFMA R9, R47.reuse, R10, R8 ;  /* 0x0000000a2f097223 */ /* 0x042fe20000000008 */
[----:B------:R-:W-:Y:S01]  /*0f10*/  FFMA R41, R32, R41, R40 ;  /* 0x0000002920297223 */ /* 0x000fe20000000028 */
[C---:B------:R-:W-:Y:S01]  /*0f20*/  FFMA R18, R47.reuse, R18, R17 ;  /* 0x000000122f127223 */ /* 0x040fe20000000011 */
[C---:B------:R-:W-:Y:S01]  /*0f30*/  FFMA R12, R47.reuse, R14, R12 ;  /* 0x0000000e2f0c7223 */ /* 0x040fe2000000000c */
[C---:B------:R-:W-:Y:S01]  /*0f40*/  FFMA R8, R62.reuse, R11, R9 ;  /* 0x0000000b3e087223 */ /* 0x040fe20000000009 */
[----:B------:R-:W-:Y:S01]  /*0f50*/  FFMA R42, R47, R42, R41 ;  /* 0x0000002a2f2a7223 */ /* 0x000fe20000000029 */
[----:B------:R-:W-:Y:S01]  /*0f60*/  LDS R55, [R51+0x1570] ;  /* 0x0015700033377984 */ /* 0x000fe20000000800 */
[----:B------:R-:W-:-:S03]  /*0f70*/  FFMA R19, R62, R19, R18 ;  /* 0x000000133e137223 */ /* 0x000fc60000000012 */
[----:B------:R-:W0:Y:S01]  /*0f80*/  LDS.128 R32, [UR5+0x3170] ;  /* 0x00317005ff207984 */ /* 0x000e220008000c00 */
[----:B------:R-:W-:Y:S01]  /*0f90*/  FFMA R9, R45, R36, R8 ;  /* 0x000000242d097223 */ /* 0x000fe20000000008 */
[C---:B------:R-:W-:Y:S01]  /*0fa0*/  FFMA R12, R62.reuse, R15, R12 ;  /* 0x0000000f3e0c7223 */ /* 0x040fe2000000000c */
[----:B------:R-:W-:Y:S01]  /*0fb0*/  FFMA R36, R62, R43, R42 ;  /* 0x0000002b3e247223 */ /* 0x000fe2000000002a */
[----:B------:R-:W-:Y:S01]  /*0fc0*/  LDS R61, [R51+0x16f8] ;  /* 0x0016f800333d7984 */ /* 0x000fe20000000800 */
[----:B--2---:R-:W-:-:S03]  /*0fd0*/  FFMA R40, R44, R37, R9 ;  /* 0x000000252c287223 */ /* 0x004fc60000000009 */
[----:B------:R-:W1:Y:S01]  /*0fe0*/  LDS R62, [R51+0x1634] ;  /* 0x00163400333e7984 */ /* 0x000e620000000800 */
[----:B------:R-:W-:-:S03]  /*0ff0*/  FFMA R24, R45, R24, R19 ;  /* 0x000000182d187223 */ /* 0x000fc60000000013 */
[----:B------:R-:W2:Y:S01]  /*1000*/  LDS.128 R8, [UR5+0x3270] ;  /* 0x00327005ff087984 */ /* 0x000ea20008000c00 */
[----:B------:R-:W-:-:S03]  /*1010*/  FFMA R37, R45, R20, R12 ;  /* 0x000000142d257223 */ /* 0x000fc6000000000c */
[----:B------:R-:W5:Y:S04]  /*1020*/  LDS.128 R16, [UR5+0x3470] ;  /* 0x00347005ff107984 */ /* 0x000f680008000c00 */
[----:B------:R-:W5:Y:S01]  /*1030*/  LDS.128 R12, [UR5+0x3370] ;  /* 0x00337005ff0c7984 */ /* 0x000f620008000c00 */
[----:B---3--:R-:W-:Y:S01]  /*1040*/  FFMA R28, R45, R28, R36 ;  /* 0x0000001c2d1c7223 */ /* 0x008fe20000000024 */
[C---:B------:R-:W-:Y:S01]  /*1050*/  FFMA R25, R44.reuse, R25, R24 ;  /* 0x000000192c197223 */ /* 0x040fe20000000018 */
[C---:B------:R-:W-:Y:S01]  /*1060*/  FFMA R41, R63.reuse, R38, R40 ;  /* 0x000000263f297223 */ /* 0x040fe20000000028 */
[C---:B------:R-:W-:Y:S01]  /*1070*/  FFMA R20, R44.reuse, R21, R37 ;  /* 0x000000152c147223 */ /* 0x040fe20000000025 */
[----:B------:R-:W-:Y:S01]  /*1080*/  FFMA R29, R44, R29, R28 ;  /* 0x0000001d2c1d7223 */ /* 0x000fe2000000001c */
[----:B------:R-:W3:Y:S02]  /*1090*/  LDS R24, [R51+0x17bc] ;  /* 0x0017bc0033187984 */ /* 0x000ee40000000800 */
[C---:B------:R-:W-:Y:S01]  /*10a0*/  FFMA R21, R63.reuse, R22, R20 ;  /* 0x000000163f157223 */ /* 0x040fe20000000014 */
[C---:B------:R-:W-:Y:S01]  /*10b0*/  FFMA R30, R63.reuse, R30, R29 ;  /* 0x0000001e3f1e7223 */ /* 0x040fe2000000001d */
[C---:B----4-:R-:W-:Y:S01]  /*10c0*/  FFMA R20, R60.reuse, R39, R41 ;  /* 0x000000273c147223 */ /* 0x050fe20000000029 */
[----:B------:R-:W-:Y:S04]  /*10d0*/  LDS R29, [R51+0x1880] ;  /* 0x00188000331d7984 */ /* 0x000fe80000000800 */
[----:B------:R-:W4:Y:S04]  /*10e0*/  LDS.128 R40, [UR5+0x3380] ;  /* 0x00338005ff287984 */ /* 0x000f280008000c00 */
[----:B------:R-:W4:Y:S04]  /*10f0*/  LDS.128 R44, [UR5+0x3180] ;  /* 0x00318005ff2c7984 */ /* 0x000f280008000c00 */
[----:B------:R-:W4:Y:S01]  /*1100*/  LDS.128 R36, [UR5+0x3280] ;  /* 0x00328005ff247984 */ /* 0x000f220008000c00 */
[----:B------:R-:W-:Y:S01]  /*1110*/  FFMA R26, R63, R26, R25 ;  /* 0x0000001a3f1a7223 */ /* 0x000fe20000000019 */
[C---:B0-----:R-:W-:Y:S01]  /*1120*/  FFMA R25, R55.reuse, R32, R20 ;  /* 0x0000002037197223 */ /* 0x041fe20000000014 */
[C---:B------:R-:W-:Y:S01]  /*1130*/  FFMA R20, R60.reuse, R23, R21 ;  /* 0x000000173c147223 */ /* 0x040fe20000000015 */
[C---:B------:R-:W-:Y:S01]  /*1140*/  FFMA R31, R60.reuse, R31, R30 ;  /* 0x0000001f3c1f7223 */ /* 0x040fe2000000001e */
[----:B------:R-:W-:Y:S01]  /*1150*/  FFMA R27, R60, R27, R26 ;  /* 0x0000001b3c1b7223 */ /* 0x000fe2000000001a */
[----:B-1----:R-:W-:Y:S01]  /*1160*/  FFMA R22, R62, R33, R25 ;  /* 0x000000213e167223 */ /* 0x002fe20000000019 */
[----:B------:R-:W0:Y:S01]  /*1170*/  LDS R28, [R51+0x1944] ;  /* 0x00194400331c7984 */ /* 0x000e220000000800 */
[----:B--2---:R-:W-:-:S02]  /*1180*/  FFMA R33, R55, R8, R20 ;  /* 0x0000000837217223 */ /* 0x004fc40000000014 */
[----:B------:R-:W-:Y:S01]  /*1190*/  FFMA R25, R61, R34, R22 ;  /* 0x000000223d197223 */ /* 0x000fe20000000016 */
[----:B------:R-:W-:Y:S01]  /*11a0*/  LDS R60, [R51+0x1acc] ;  /* 0x001acc00333c7984 */ /* 0x000fe20000000800 */
[C---:B-----5:R-:W-:Y:S01]  /*11b0*/  FFMA R16, R55.reuse, R16, R31 ;  /* 0x0000001037107223 */ /* 0x060fe2000000001f */
[C---:B------:R-:W-:Y:S02]  /*11c0*/  FFMA R8, R62.reuse, R9, R33 ;  /* 0x000000093e087223 */ /* 0x040fe40000000021 */
[----:B------:R-:W1:Y:S01]  /*11d0*/  LDS.128 R20, [UR5+0x3480] ;  /* 0x00348005ff147984 */ /* 0x000e620008000c00 */
[----:B------:R-:W-:Y:S01]  /*11e0*/  FFMA R12, R55, R12, R27 ;  /* 0x0000000c370c7223 */ /* 0x000fe2000000001b */
[C---:B------:R-:W-:Y:S02]  /*11f0*/  FFMA R17, R62.reuse, R17, R16 ;  /* 0x000000113e117223 */ /* 0x040fe40000000010 */
[----:B------:R-:W2:Y:S01]  /*1200*/  LDS R31, [R51+0x1a08] ;  /* 0x001a0800331f7984 */ /* 0x000ea20000000800 */
[----:B------:R-:W-:Y:S01]  /*1210*/  FFMA R13, R62, R13, R12 ;  /* 0x0000000d3e0d7223 */ /* 0x000fe2000000000c */
[C---:B------:R-:W-:Y:S01]  /*1220*/  FFMA R8, R61.reuse, R10, R8 ;  /* 0x0000000a3d087223 */ /* 0x040fe20000000008 */
[C---:B------:R-:W-:Y:S01]  /*1230*/  FFMA R18, R61.reuse, R18, R17 ;  /* 0x000000123d127223 */ /* 0x040fe20000000011 */
[----:B------:R-:W-:Y:S01]  /*1240*/  LDS R55, [R51+0x1d18] ;  /* 0x001d180033377984 */ /* 0x000fe20000000800 */
[----:B------:R-:W-:Y:S01]  /*1250*/  FFMA R14, R61, R14, R13 ;  /* 0x0000000e3d0e7223 */ /* 0x000fe2000000000d */
[C---:B---3--:R-:W-:Y:S01]  /*1260*/  FFMA R13, R24.reuse, R11, R8 ;  /* 0x0000000b180d7223 */ /* 0x048fe20000000008 */
[C---:B------:R-:W-:Y:S01]  /*1270*/  FFMA R33, R24.reuse, R19, R18 ;  /* 0x0000001318217223 */ /* 0x040fe20000000012 */
[----:B------:R-:W-:Y:S01]  /*1280*/  LDS R61, [R51+0x1b90] ;  /* 0x001b9000333d7984 */ /* 0x000fe20000000800 */
[----:B------:R-:W-:-:S03]  /*1290*/  FFMA R26, R24, R15, R14 ;  /* 0x0000000f181a7223 */ /* 0x000fc6000000000e */
[----:B------:R-:W3:Y:S01]  /*12a0*/  LDS.128 R8, [UR5+0x3190] ;  /* 0x00319005ff087984 */ /* 0x000ee20008000c00 */
[----:B------:R-:W-:-:S03]  /*12b0*/  FFMA R12, R24, R35, R25 ;  /* 0x00000023180c7223 */ /* 0x000fc60000000019 */
[----:B------:R-:W5:Y:S01]  /*12c0*/  LDS.128 R16, [UR5+0x3390] ;  /* 0x00339005ff107984 */ /* 0x000f620008000c00 */
[----:B----4-:R-:W-:-:S03]  /*12d0*/  FFMA R40, R29, R40, R26 ;  /* 0x000000281d287223 */ /* 0x010fc6000000001a */
[----:B------:R-:W4:Y:S01]  /*12e0*/  LDS.128 R24, [UR5+0x3490] ;  /* 0x00349005ff187984 */ /* 0x000f220008000c00 */
[C---:B------:R-:W-:Y:S01]  /*12f0*/  FFMA R35, R29.reuse, R44, R12 ;  /* 0x0000002c1d237223 */ /* 0x040fe2000000000c */
[----:B------:R-:W-:Y:S02]  /*1300*/  FFMA R36, R29, R36, R13 ;  /* 0x000000241d247223 */ /* 0x000fe4000000000d */
[----:B------:R-:W4:Y:S04]  /*1310*/  LDS R44, [R51+0x1c54] ;  /* 0x001c5400332c7984 */ /* 0x000f280000000800 */
[----:B------:R-:W4:Y:S01]  /*1320*/  LDS.128 R12, [UR5+0x3290] ;  /* 0x00329005ff0c7984 */ /* 0x000f220008000c00 */
[C---:B0-----:R-:W-:Y:S01]  /*1330*/  FFMA R30, R28.reuse, R45, R35 ;  /* 0x0000002d1c1e7223 */ /* 0x041fe20000000023 */
[----:B------:R-:W-:-:S02]  /*1340*/  FFMA R41, R28, R41, R40 ;  /* 0x000000291c297223 */ /* 0x000fc40000000028 */
[----:B------:R-:W0:Y:S01]  /*1350*/  LDS R62, [R51+0x1ddc] ;  /* 0x001ddc00333e7984 */ /* 0x000e220000000800 */
[----:B-1----:R-:W-:Y:S01]  /*1360*/  FFMA R20, R29, R20, R33 ;  /* 0x000000141d147223 */ /* 0x002fe20000000021 */
[C---:B------:R-:W-:Y:S02]  /*1370*/  FFMA R37, R28.reuse, R37, R36 ;  /* 0x000000251c257223 */ /* 0x040fe40000000024 */
[----:B------:R-:W-:Y:S01]  /*1380*/  LDS R63, [R51+0x1ea0] ;  /* 0x001ea000333f7984 */ /* 0x000fe20000000800 */
[C---:B--2---:R-:W-:Y:S01]  /*1390*/  FFMA R29, R31.reuse, R46, R30 ;  /* 0x0000002e1f1d7223 */ /* 0x044fe2000000001e */
[----:B------:R-:W-:Y:S01]  /*13a0*/  FFMA R21, R28, R21, R20 ;  /* 0x000000151c157223 */ /* 0x000fe20000000014 */
[C---:B------:R-:W-:Y:S01]  /*13b0*/  FFMA R42, R31.reuse, R42, R41 ;  /* 0x0000002a1f2a7223 */ /* 0x040fe20000000029 */
[----:B------:R-:W1:Y:S01]  /*13c0*/  LDS.128 R32, [UR5+0x31a0] ;  /* 0x0031a005ff207984 */ /* 0x000e620008000c00 */
[C---:B------:R-:W-:Y:S01]  /*13d0*/  FFMA R20, R60.reuse, R47, R29 ;  /* 0x0000002f3c147223 */ /* 0x040fe2000000001d */
[C---:B------:R-:W-:Y:S01]  /*13e0*/  FFMA R21, R31.reuse, R22, R21 ;  /* 0x000000161f157223 */ /* 0x040fe20000000015 */
[C---:B------:R-:W-:Y:S01]  /*13f0*/  FFMA R43, R60.reuse, R43, R42 ;  /* 0x0000002b3c2b7223 */ /* 0x040fe2000000002a */
[----:B------:R-:W-:Y:S01]  /*1400*/  FFMA R38, R31, R38, R37 ;  /* 0x000000261f267223 */ /* 0x000fe20000000025 */
[----:B------:R-:W-:Y:S01]  /*1410*/  LDS R65, [R51+0x2028] ;  /* 0x0020280033417984 */ /* 0x000fe20000000800 */
[----:B------:R-:W-:-:S03]  /*1420*/  FFMA R21, R60, R23, R21 ;  /* 0x000000173c157223 */ /* 0x000fc60000000015 */
[----:B------:R-:W2:Y:S01]  /*1430*/  LDS.128 R28, [UR5+0x32a0] ;  /* 0x0032a005ff1c7984 */ /* 0x000ea20008000c00 */
[C---:B---3--:R-:W-:Y:S01]  /*1440*/  FFMA R37, R61.reuse, R8, R20 ;  /* 0x000000083d257223 */ /* 0x048fe20000000014 */
[C---:B-----5:R-:W-:Y:S02]  /*1450*/  FFMA R8, R61.reuse, R16, R43 ;  /* 0x000000103d087223 */ /* 0x060fe4000000002b */
[----:B------:R-:W3:Y:S01]  /*1460*/  LDS R16, [R51+0x1f64] ;  /* 0x001f640033107984 */ /* 0x000ee20000000800 */
[----:B------:R-:W-:Y:S01]  /*1470*/  FFMA R38, R60, R39, R38 ;  /* 0x000000273c267223 */ /* 0x000fe20000000026 */
[----:B----4-:R-:W-:Y:S02]  /*1480*/  FFMA R24, R61, R24, R21 ;  /* 0x000000183d187223 */ /* 0x010fe40000000015 */
[----:B------:R-:W4:Y:S01]  /*1490*/  LDS.128 R20, [UR5+0x33a0] ;  /* 0x0033a005ff147984 */ /* 0x000f220008000c00 */
[C---:B------:R-:W-:Y:S01]  /*14a0*/  FFMA R40, R44.reuse, R9, R37 ;  /* 0x000000092c287223 */ /* 0x040fe20000000025 */
[----:B------:R-:W-:-:S02]  /*14b0*/  FFMA R17, R44, R17, R8 ;  /* 0x000000112c117223 */ /* 0x000fc40000000008 */
[----:B------:R-:W-:Y:S01]  /*14c0*/  LDS R60, [R51+0x2274] ;  /* 0x00227400333c7984 */ /* 0x000fe20000000800 */
[----:B------:R-:W-:-:S03]  /*14d0*/  FFMA R41, R61, R12, R38 ;  /* 0x0000000c3d297223 */ /* 0x000fc60000000026 */
[----:B------:R-:W5:Y:S01]  /*14e0*/  LDS.128 R36, [UR5+0x34a0] ;  /* 0x0034a005ff247984 */ /* 0x000f620008000c00 */
[C---:B------:R-:W-:Y:S01]  /*14f0*/  FFMA R9, R55.reuse, R10, R40 ;  /* 0x0000000a37097223 */ /* 0x040fe20000000028 */
[C---:B------:R-:W-:Y:S01]  /*1500*/  FFMA R25, R44.reuse, R25, R24 ;  /* 0x000000192c197223 */ /* 0x040fe20000000018 */
[----:B------:R-:W-:Y:S01]  /*1510*/  FFMA R10, R44, R13, R41 ;  /* 0x0000000d2c0a7223 */ /* 0x000fe20000000029 */
[----:B------:R-:W5:Y:S01]  /*1520*/  LDS R24, [R51+0x20ec] ;  /* 0x0020ec0033187984 */ /* 0x000f620000000800 */
[C---:B------:R-:W-:Y:S01]  /*1530*/  FFMA R18, R55.reuse, R18, R17 ;  /* 0x0000001237127223 */ /* 0x040fe20000000011 */
[C---:B------:R-:W-:Y:S01]  /*1540*/  FFMA R26, R55.reuse, R26, R25 ;  /* 0x0000001a371a7223 */ /* 0x040fe20000000019 */
[----:B------:R-:W-:Y:S01]  /*1550*/  FFMA R14, R55, R14, R10 ;  /* 0x0000000e370e7223 */ /* 0x000fe2000000000a */
[----:B------:R-:W-:Y:S04]  /*1560*/  LDS.128 R40, [UR5+0x31b0] ;  /* 0x0031b005ff287984 */ /* 0x000fe80008000c00 */
[----:B------:R-:W5:Y:S04]  /*1570*/  LDS R55, [R51+0x21b0] ;  /* 0x0021b00033377984 */ /* 0x000f680000000800 */
[----:B------:R-:W5:Y:S01]  /*1580*/  LDS.128 R44, [UR5+0x32b0] ;  /* 0x0032b005ff2c7984 */ /* 0x000f620008000c00 */
[C---:B0-----:R-:W-:Y:S01]  /*1590*/  FFMA R8, R62.reuse, R11, R9 ;  /* 0x0000000b3e087223 */ /* 0x041fe20000000009 */
[----:B------:R-:W-:-:S02]  /*15a0*/  FFMA R15, R62, R15, R14 ;  /* 0x0000000f3e0f7223 */ /* 0x000fc4000000000e */
[----:B------:R-:W0:Y:S01]  /*15b0*/  LDS R61, [R51+0x2338] ;  /* 0x00233800333d7984 */ /* 0x000e220000000800 */
[----:B-1----:R-:W-:-:S03]  /*15c0*/  FFMA R13, R63, R32, R8 ;  /* 0x000000203f0d7223 */ /* 0x002fc60000000008 */
[----:B------:R-:W1:Y:S01]  /*15d0*/  LDS.128 R8, [UR5+0x33b0] ;  /* 0x0033b005ff087984 */ /* 0x000e620008000c00 */
[C---:B------:R-:W-:Y:S01]  /*15e0*/  FFMA R27, R62.reuse, R27, R26 ;  /* 0x0000001b3e1b7223 */ /* 0x040fe2000000001a */
[C---:B--2---:R-:W-:Y:S01]  /*15f0*/  FFMA R28, R63.reuse, R28, R15 ;  /* 0x0000001c3f1c7223 */ /* 0x044fe2000000000f */
[----:B------:R-:W-:Y:S01]  /*1600*/  FFMA R18, R62, R19, R18 ;  /* 0x000000133e127223 */ /* 0x000fe20000000012 */
[C---:B---3--:R-:W-:Y:S01]  /*1610*/  FFMA R26, R16.reuse, R33, R13 ;  /* 0x00000021101a7223 */ /* 0x048fe2000000000d */
[----:B------:R-:W-:Y:S04]  /*1620*/  LDS R62, [R51+0x303c] ;  /* 0x00303c00333e7984 */ /* 0x000fe80000000800 */
[----:B------:R-:W2:Y:S01]  /*1630*/  LDS.128 R12, [UR5+0x34b0] ;  /* 0x0034b005ff0c7984 */ /* 0x000ea20008000c00 */
[----:B----4-:R-:W-:Y:S01]  /*1640*/  FFMA R17, R63, R20, R18 ;  /* 0x000000143f117223 */ /* 0x010fe20000000012 */
[----:B------:R-:W-:Y:S01]  /*1650*/  FFMA R19, R65, R34, R26 ;  /* 0x0000002241137223 */ /* 0x000fe2000000001a */
[----:B------:R-:W-:-:S02]  /*1660*/  FFMA R29, R16, R29, R28 ;  /* 0x0000001d101d7223 */ /* 0x000fc4000000001c */
[----:B------:R-:W-:Y:S01]  /*1670*/  FFMA R17, R16, R21, R17 ;  /* 0x0000001510117223 */ /* 0x000fe20000000011 */
[----:B-----5:R-:W-:-:S03]  /*1680*/  FFMA R36, R63, R36, R27 ;  /* 0x000000243f247223 */ /* 0x020fc6000000001b */
[C---:B------:R-:W-:Y:S01]  /*1690*/  FFMA R22, R65.reuse, R22, R17 ;  /* 0x0000001641167223 */ /* 0x040fe20000000011 */
[----:B------:R-:W-:Y:S01]  /*16a0*/  FFMA R37, R16, R37, R36 ;  /* 0x0000002510257223 */ /* 0x000fe20000000024 */
[C---:B------:R-:W-:Y:S01]  /*16b0*/  FFMA R16, R24.reuse, R35, R19 ;  /* 0x0000002318107223 */ /* 0x040fe20000000013 */
[C---:B------:R-:W-:Y:S01]  /*16c0*/  FFMA R30, R65.reuse, R30, R29 ;  /* 0x0000001e411e7223 */ /* 0x040fe2000000001d */
[----:B------:R-:W3:Y:S01]  /*16d0*/  LDS R36, [R51+0x23fc] ;  /* 0x0023fc0033247984 */ /* 0x000ee20000000800 */
[----:B------:R-:W-:Y:S01]  /*16e0*/  FFMA R65, R65, R38, R37 ;  /* 0x0000002641417223 */ /* 0x000fe20000000025 */
[C---:B------:R-:W-:Y:S01]  /*16f0*/  FFMA R32, R24.reuse, R23, R22 ;  /* 0x0000001718207223 */ /* 0x040fe20000000016 */
[----:B------:R-:W-:Y:S01]  /*1700*/  FFMA R31, R24, R31, R30 ;  /* 0x0000001f181f7223 */ /* 0x000fe2000000001e */
[----:B------:R-:W-:Y:S01]  /*1710*/  LDS R37, [R51+0x24c0] ;  /* 0x0024c00033257984 */ /* 0x000fe20000000800 */
[----:B------:R-:W-:-:S03]  /*1720*/  FFMA R25, R55, R40, R16 ;  /* 0x0000002837197223 */ /* 0x000fc60000000010 */
[----:B------:R-:W4:Y:S04]  /*1730*/  LDS.128 R20, [UR5+0x31c0] ;  /* 0x0031c005ff147984 */ /* 0x000f280008000c00 */
[----:B------:R-:W5:Y:S01]  /*1740*/  LDS.128 R16, [UR5+0x32c0] ;  /* 0x0032c005ff107984 */ /* 0x000f620008000c00 */
[----:B------:R-:W-:Y:S01]  /*1750*/  FFMA R44, R55, R44, R31 ;  /* 0x0000002c372c7223 */ /* 0x000fe2000000001f */
[----:B------:R-:W-:Y:S01]  /*1760*/  FFMA R34, R24, R39, R65 ;  /* 0x0000002718227223 */ /* 0x000fe20000000041 */
[C---:B------:R-:W-:Y:S01]  /*1770*/  FFMA R38, R60.reuse, R41, R25 ;  /* 0x000000293c267223 */ /* 0x040fe20000000019 */
[----:B------:R-:W5:Y:S04]  /*1780*/  LDS R40, [R51+0x2584] ;  /* 0x0025840033287984 */ /* 0x000f680000000800 */
[----:B------:R-:W5:Y:S04]  /*1790*/  LDS.128 R24, [UR5+0x33c0] ;  /* 0x0033c005ff187984 */ /* 0x000f680008000c00 */
[----:B------:R-:W5:Y:S01]  /*17a0*/  LDS.128 R28, [UR5+0x34c0] ;  /* 0x0034c005ff1c7984 */ /* 0x000f620008000c00 */
[----:B------:R-:W-:-:S03]  /*17b0*/  FFMA R35, R60, R45, R44 ;  /* 0x0000002d3c237223 */ /* 0x000fc6000000002c */
[----:B------:R-:W5:Y:S01]  /*17c0*/  LDS R45, [R51+0x2648] ;  /* 0x00264800332d7984 */ /* 0x000f620000000800 */
[----:B0-----:R-:W-:Y:S01]  /*17d0*/  FFMA R39, R61, R42, R38 ;  /* 0x0000002a3d277223 */ /* 0x001fe20000000026 */
[----:B-1----:R-:W-:Y:S02]  /*17e0*/  FFMA R33, R55, R8, R32 ;  /* 0x0000000837217223 */ /* 0x002fe40000000020 */
[----:B------:R-:W0:Y:S01]  /*17f0*/  LDS R42, [R51+0x270c] ;  /* 0x00270c00332a7984 */ /* 0x000e220000000800 */
[----:B------:R-:W-:Y:S01]  /*1800*/  FFMA R46, R61, R46, R35 ;  /* 0x0000002e3d2e7223 */ /* 0x000fe20000000023 */
[C---:B------:R-:W-:Y:S01]  /*1810*/  FFMA R8, R60.reuse, R9, R33 ;  /* 0x000000093c087223 */ /* 0x040fe20000000021 */
[----:B--2---:R-:W-:Y:S01]  /*1820*/  FFMA R55, R55, R12, R34 ;  /* 0x0000000c37377223 */ /* 0x004fe20000000022 */
[----:B------:R-:W-:Y:S04]  /*1830*/  LDS R41, [R51+0x27d0] ;  /* 0x0027d00033297984 */ /* 0x000fe80000000800 */
[----:B------:R-:W1:Y:S01]  /*1840*/  LDS.128 R32, [UR5+0x31d0] ;  /* 0x0031d005ff207984 */ /* 0x000e620008000c00 */
[----:B------:R-:W-:Y:S01]  /*1850*/  FFMA R13, R60, R13, R55 ;  /* 0x0000000d3c0d7223 */ /* 0x000fe20000000037 */
[C---:B---3--:R-:W-:Y:S01]  /*1860*/  FFMA R12, R36.reuse, R43, R39 ;  /* 0x0000002b240c7223 */ /* 0x048fe20000000027 */
[C---:B------:R-:W-:Y:S01]  /*1870*/  FFMA R47, R36.reuse, R47, R46 ;  /* 0x0000002f242f7223 */ /* 0x040fe2000000002e */
[C---:B------:R-:W-:Y:S01]  /*1880*/  FFMA R9, R61.reuse, R10, R8 ;  /* 0x0000000a3d097223 */ /* 0x040fe20000000008 */
[----:B------:R-:W-:Y:S01]  /*1890*/  FFMA R14, R61, R14, R13 ;  /* 0x0000000e3d0e7223 */ /* 0x000fe2000000000d */
[----:B------:R-:W2:Y:S01]  /*18a0*/  LDS R44, [R51+0x2894] ;  /* 0x00289400332c7984 */ /* 0x000ea20000000800 */
[C---:B----4-:R-:W-:Y:S01]  /*18b0*/  FFMA R13, R37.reuse, R20, R12 ;  /* 0x00000014250d7223 */ /* 0x050fe2000000000c */
[C---:B------:R-:W-:Y:S01]  /*18c0*/  FFMA R8, R36.reuse, R11, R9 ;  /* 0x0000000b24087223 */ /* 0x040fe20000000009 */
[----:B------:R-:W-:Y:S01]  /*18d0*/  FFMA R15, R36, R15, R14 ;  /* 0x0000000f240f7223 */ /* 0x000fe2000000000e */
[----:B------:R-:W-:Y:S01]  /*18e0*/  LDS R43, [R51+0x2958] ;  /* 0x00295800332b7984 */ /* 0x000fe20000000800 */
[----:B-----5:R-:W-:-:S03]  /*18f0*/  FFMA R16, R37, R16, R47 ;  /* 0x0000001025107223 */ /* 0x020fc6000000002f */
[----:B------:R-:W-:Y:S01]  /*1900*/  LDS R46, [R51+0x2a1c] ;  /* 0x002a1c00332e7984 */ /* 0x000fe20000000800 */
[C---:B------:R-:W-:Y:S01]  /*1910*/  FFMA R20, R40.reuse, R21, R13 ;  /* 0x0000001528147223 */ /* 0x040fe2000000000d */
[----:B------:R-:W-:Y:S01]  /*1920*/  FFMA R21, R40, R17, R16 ;  /* 0x0000001128157223 */ /* 0x000fe20000000010 */
[C---:B------:R-:W-:Y:S02]  /*1930*/  FFMA R17, R37.reuse, R24, R8 ;  /* 0x0000001825117223 */ /* 0x040fe40000000008 */
[----:B------:R-:W3:Y:S01]  /*1940*/  LDS.128 R8, [UR5+0x34d0] ;  /* 0x0034d005ff087984 */ /* 0x000ee20008000c00 */
[----:B------:R-:W-:-:S03]  /*1950*/  FFMA R28, R37, R28, R15 ;  /* 0x0000001c251c7223 */ /* 0x000fc6000000000f */
[----:B------:R-:W4:Y:S04]  /*1960*/  LDS.128 R12, [UR5+0x33d0] ;  /* 0x0033d005ff0c7984 */ /* 0x000f280008000c00 */
[----:B------:R-:W5:Y:S01]  /*1970*/  LDS.128 R36, [UR5+0x32d0] ;  /* 0x0032d005ff247984 */ /* 0x000f620008000c00 */
[C---:B------:R-:W-:Y:S01]  /*1980*/  FFMA R47, R45.reuse, R22, R20 ;  /* 0x000000162d2f7223 */ /* 0x040fe20000000014 */
[C---:B------:R-:W-:Y:S01]  /*1990*/  FFMA R29, R40.reuse, R29, R28 ;  /* 0x0000001d281d7223 */ /* 0x040fe2000000001c */
[----:B------:R-:W-:Y:S01]  /*19a0*/  FFMA R17, R40, R25, R17 ;  /* 0x0000001928117223 */ /* 0x000fe20000000011 */
[C---:B------:R-:W-:Y:S01]  /*19b0*/  FFMA R18, R45.reuse, R18, R21 ;  /* 0x000000122d127223 */ /* 0x040fe20000000015 */
[C---:B0-----:R-:W-:Y:S01]  /*19c0*/  FFMA R16, R42.reuse, R23, R47 ;  /* 0x000000172a107223 */ /* 0x041fe2000000002f */
[C---:B------:R-:W-:Y:S01]  /*19d0*/  FFMA R30, R45.reuse, R30, R29 ;  /* 0x0000001e2d1e7223 */ /* 0x040fe2000000001d */
[----:B------:R-:W-:Y:S01]  /*19e0*/  FFMA R26, R45, R26, R17 ;  /* 0x0000001a2d1a7223 */ /* 0x000fe20000000011 */
[----:B------:R-:W-:Y:S01]  /*19f0*/  LDS.128 R20, [UR5+0x31e0] ;  /* 0x0031e005ff147984 */ /* 0x000fe20008000c00 */
[----:B------:R-:W-:-:S03]  /*1a00*/  FFMA R47, R42, R19, R18 ;  /* 0x000000132a2f7223 */ /* 0x000fc60000000012 */
[----:B------:R-:W0:Y:S01]  /*1a10*/  LDS R45, [R51+0x2ae0] ;  /* 0x002ae000332d7984 */ /* 0x000e220000000800 */
[C---:B------:R-:W-:Y:S01]  /*1a20*/  FFMA R61, R42.reuse, R31, R30 ;  /* 0x0000001f2a3d7223 */ /* 0x040fe2000000001e */
[----:B-1----:R-:W-:Y:S01]  /*1a30*/  FFMA R63, R41, R32, R16 ;  /* 0x00000020293f7223 */ /* 0x002fe20000000010 */
[----:B------:R-:W-:Y:S01]  /*1a40*/  FFMA R55, R42, R27, R26 ;  /* 0x0000001b2a377223 */ /* 0x000fe2000000001a */
[----:B------:R-:W1:Y:S04]  /*1a50*/  LDS.128 R28, [UR5+0x33e0] ;  /* 0x0033e005ff1c7984 */ /* 0x000e680008000c00 */
[----:B------:R-:W1:Y:S04]  /*1a60*/  LDS.128 R16, [UR5+0x34e0] ;  /* 0x0034e005ff107984 */ /* 0x000e680008000c00 */
[----:B------:R-:W1:Y:S01]  /*1a70*/  LDS.128 R24, [UR5+0x32e0] ;  /* 0x0032e005ff187984 */ /* 0x000e620008000c00 */
[----:B--2---:R-:W-:-:S03]  /*1a80*/  FFMA R32, R44, R33, R63 ;  /* 0x000000212c207223 */ /* 0x004fc6000000003f */
[----:B------:R-:W2:Y:S01]  /*1a90*/  LDS R40, [R51+0x2ba4] ;  /* 0x002ba40033287984 */ /* 0x000ea20000000800 */
[----:B---3--:R-:W-:-:S03]  /*1aa0*/  FFMA R8, R41, R8, R61 ;  /* 0x0000000829087223 */ /* 0x008fc6000000003d */
[----:B------:R-:W-:Y:S01]  /*1ab0*/  LDS R42, [R51+0x2eb4] ;  /* 0x002eb400332a7984 */ /* 0x000fe20000000800 */
[C---:B----4-:R-:W-:Y:S01]  /*1ac0*/  FFMA R12, R41.reuse, R12, R55 ;  /* 0x0000000c290c7223 */ /* 0x050fe20000000037 */
[C---:B------:R-:W-:Y:S01]  /*1ad0*/  FFMA R9, R44.reuse, R9, R8 ;  /* 0x000000092c097223 */ /* 0x040fe20000000008 */
[----:B-----5:R-:W-:Y:S02]  /*1ae0*/  FFMA R36, R41, R36, R47 ;  /* 0x0000002429247223 */ /* 0x020fe4000000002f */
[C---:B------:R-:W-:Y:S01]  /*1af0*/  FFMA R13, R44.reuse, R13, R12 ;  /* 0x0000000d2c0d7223 */ /* 0x040fe2000000000c */
[C---:B------:R-:W-:Y:S01]  /*1b00*/  FFMA R33, R43.reuse, R34, R32 ;  /* 0x000000222b217223 */ /* 0x040fe20000000020 */
[C---:B------:R-:W-:Y:S01]  /*1b10*/  FFMA R10, R43.reuse, R10, R9 ;  /* 0x0000000a2b0a7223 */ /* 0x040fe20000000009 */
[----:B------:R-:W-:Y:S01]  /*1b20*/  FFMA R37, R44, R37, R36 ;  /* 0x000000252c257223 */ /* 0x000fe20000000024 */
[C---:B------:R-:W-:Y:S01]  /*1b30*/  FFMA R14, R43.reuse, R14, R13 ;  /* 0x0000000e2b0e7223 */ /* 0x040fe2000000000d */
[C---:B------:R-:W-:Y:S01]  /*1b40*/  FFMA R8, R46.reuse, R35, R33 ;  /* 0x000000232e087223 */ /* 0x040fe20000000021 */
[----:B------:R-:W3:Y:S01]  /*1b50*/  LDS R41, [R51+0x2c68] ;  /* 0x002c680033297984 */ /* 0x000ee20000000800 */
[----:B------:R-:W-:Y:S01]  /*1b60*/  FFMA R38, R43, R38, R37 ;  /* 0x000000262b267223 */ /* 0x000fe20000000025 */
[C---:B------:R-:W-:Y:S01]  /*1b70*/  FFMA R15, R46.reuse, R15, R14 ;  /* 0x0000000f2e0f7223 */ /* 0x040fe2000000000e */
[C---:B------:R-:W-:Y:S01]  /*1b80*/  FFMA R11, R46.reuse, R11, R10 ;  /* 0x0000000b2e0b7223 */ /* 0x040fe2000000000a */
[----:B------:R-:W-:Y:S01]  /*1b90*/  LDS R47, [R51+0x2df0] ;  /* 0x002df000332f7984 */ /* 0x000fe20000000800 */
[----:B------:R-:W-:Y:S01]  /*1ba0*/  FFMA R39, R46, R39, R38 ;  /* 0x000000272e277223 */ /* 0x000fe20000000026 */
[----:B0-----:R-:W-:-:S02]  /*1bb0*/  FFMA R43, R45, R20, R8 ;  /* 0x000000142d2b7223 */ /* 0x001fc40000000008 */
[----:B------:R-:W0:Y:S01]  /*1bc0*/  LDS R20, [R51+0x2d2c] ;  /* 0x002d2c0033147984 */ /* 0x000e220000000800 */
[----:B-1----:R-:W-:-:S03]  /*1bd0*/  FFMA R28, R45, R28, R15 ;  /* 0x0000001c2d1c7223 */ /* 0x002fc6000000000f */
[----:B------:R-:W1:Y:S01]  /*1be0*/  LDS.128 R12, [UR5+0x32f0] ;  /* 0x0032f005ff0c7984 */ /* 0x000e620008000c00 */
[----:B------:R-:W-:-:S03]  /*1bf0*/  FFMA R16, R45, R16, R11 ;  /* 0x000000102d107223 */ /* 0x000fc6000000000b */
[----:B------:R-:W4:Y:S01]  /*1c00*/  LDS.128 R8, [UR5+0x31f0] ;  /* 0x0031f005ff087984 */ /* 0x000f220008000c00 */
[----:B------:R-:W-:-:S03]  /*1c10*/  FFMA R24, R45, R24, R39 ;  /* 0x000000182d187223 */ /* 0x000fc60000000027 */
[----:B------:R-:W5:Y:S04]  /*1c20*/  LDS.128 R32, [UR5+0x33f0] ;  /* 0x0033f005ff207984 */ /* 0x000f680008000c00 */
[----:B------:R-:W5:Y:S04]  /*1c30*/  LDS.128 R36, [UR5+0x34f0] ;  /* 0x0034f005ff247984 */ /* 0x000f680008000c00 */
[----:B------:R-:W5:Y:S01]  /*1c40*/  LDS R45, [R51+0x2f78] ;  /* 0x002f7800332d7984 */ /* 0x000f620000000800 */
[C---:B--2---:R-:W-:Y:S01]  /*1c50*/  FFMA R44, R40.reuse, R21, R43 ;  /* 0x00000015282c7223 */ /* 0x044fe2000000002b */
[C---:B------:R-:W-:Y:S01]  /*1c60*/  FFMA R25, R40.reuse, R25, R24 ;  /* 0x0000001928197223 */ /* 0x040fe20000000018 */
[C---:B------:R-:W-:Y:S01]  /*1c70*/  FFMA R29, R40.reuse, R29, R28 ;  /* 0x0000001d281d7223 */ /* 0x040fe2000000001c */
[----:B------:R-:W-:Y:S01]  /*1c80*/  FFMA R17, R40, R17, R16 ;  /* 0x0000001128117223 */ /* 0x000fe20000000010 */
[----:B------:R-:W-:Y:S01]  /*1c90*/  UIADD3 UR4, UPT, UPT, UR4, 0x1, URZ ;  /* 0x0000000104047890 */ /* 0x000fe2000fffe0ff */
[C---:B---3--:R-:W-:Y:S01]  /*1ca0*/  FFMA R21, R41.reuse, R22, R44 ;  /* 0x0000001629157223 */ /* 0x048fe2000000002c */
[C---:B------:R-:W-:Y:S01]  /*1cb0*/  FFMA R26, R41.reuse, R26, R25 ;  /* 0x0000001a291a7223 */ /* 0x040fe20000000019 */
[C---:B------:R-:W-:Y:S01]  /*1cc0*/  FFMA R30, R41.reuse, R30, R29 ;  /* 0x0000001e291e7223 */ /* 0x040fe2000000001d */
[----:B------:R-:W-:Y:S01]  /*1cd0*/  FFMA R18, R41, R18, R17 ;  /* 0x0000001229127223 */ /* 0x000fe20000000011 */
[C---:B0-----:R-:W-:Y:S01]  /*1ce0*/  FFMA R16, R20.reuse, R23, R21 ;  /* 0x0000001714107223 */ /* 0x041fe20000000015 */
[C---:B------:R-:W-:Y:S01]  /*1cf0*/  FFMA R27, R20.reuse, R27, R26 ;  /* 0x0000001b141b7223 */ /* 0x040fe2000000001a */
[C---:B------:R-:W-:Y:S01]  /*1d00*/  FFMA R31, R20.reuse, R31, R30 ;  /* 0x0000001f141f7223 */ /* 0x040fe2000000001e */
[----:B------:R-:W-:-:S02]  /*1d10*/  FFMA R19, R20, R19, R18 ;  /* 0x0000001314137223 */ /* 0x000fc40000000012 */
[C---:B-1----:R-:W-:Y:S01]  /*1d20*/  FFMA R12, R47.reuse, R12, R27 ;  /* 0x0000000c2f0c7223 */ /* 0x042fe2000000001b */
[----:B------:R-:W-:Y:S01]  /*1d30*/  UISETP.NE.AND UP0, UPT, UR4, 0x8, UPT ;  /* 0x000000080400788c */ /* 0x000fe2000bf05270 */
[C---:B----4-:R-:W-:Y:S01]  /*1d40*/  FFMA R17, R47.reuse, R8, R16 ;  /* 0x000000082f117223 */ /* 0x050fe20000000010 */
[C---:B-----5:R-:W-:Y:S01]  /*1d50*/  FFMA R32, R47.reuse, R32, R31 ;  /* 0x000000202f207223 */ /* 0x060fe2000000001f */
[----:B------:R-:W-:Y:S01]  /*1d60*/  IADD3 R58, P0, PT, R58, 0x3100, RZ ;  /* 0x000031003a3a7810 */ /* 0x000fe20007f1e0ff */
[----:B------:R-:W-:Y:S01]  /*1d70*/  FFMA R36, R47, R36, R19 ;  /* 0x000000242f247223 */ /* 0x000fe20000000013 */
[C---:B------:R-:W-:Y:S01]  /*1d80*/  FFMA R8, R42.reuse, R9, R17 ;  /* 0x000000092a087223 */ /* 0x040fe20000000011 */
[C---:B------:R-:W-:Y:S01]  /*1d90*/  FFMA R13, R42.reuse, R13, R12 ;  /* 0x0000000d2a0d7223 */ /* 0x040fe2000000000c */
[C---:B------:R-:W-:Y:S01]  /*1da0*/  FFMA R33, R42.reuse, R33, R32 ;  /* 0x000000212a217223 */ /* 0x040fe20000000020 */
[----:B------:R-:W-:Y:S01]  /*1db0*/  FFMA R37, R42, R37, R36 ;  /* 0x000000252a257223 */ /* 0x000fe20000000024 */
[----:B------:R-:W-:Y:S01]  /*1dc0*/  IADD3.X R59, PT, PT, RZ, R59, RZ, P0, !PT ;  /* 0x0000003bff3b7210 */ /* 0x000fe200007fe4ff */
[C---:B------:R-:W-:Y:S01]  /*1dd0*/  FFMA R55, R45.reuse, R10, R8 ;  /* 0x0000000a2d377223 */ /* 0x040fe20000000008 */
[C---:B------:R-:W-:Y:S01]  /*1de0*/  FFMA R14, R45.reuse, R14, R13 ;  /* 0x0000000e2d0e7223 */ /* 0x040fe2000000000d */
[C---:B------:R-:W-:Y:S01]  /*1df0*/  FFMA R34, R45.reuse, R34, R33 ;  /* 0x000000222d227223 */ /* 0x040fe20000000021 */
[----:B------:R-:W-:Y:S01]  /*1e00*/  FFMA R37, R45, R38, R37 ;  /* 0x000000262d257223 */ /* 0x000fe20000000025 */
[----:B------:R-:W-:-:S02]  /*1e10*/  IADD3 R2, P0, PT, R2, 0x100, RZ ;  /* 0x0000010002027810 */ /* 0x000fc40007f1e0ff */
[----:B------:R-:W-:Y:S02]  /*1e20*/  IADD3 R4, P1, PT, R4, 0x100, RZ ;  /* 0x0000010004047810 */ /* 0x000fe40007f3e0ff */
[----:B------:R-:W-:Y:S01]  /*1e30*/  IADD3 R6, P2, PT, R6, 0x100, RZ ;  /* 0x0000010006067810 */ /* 0x000fe20007f5e0ff */
[C---:B------:R-:W-:Y:S01]  /*1e40*/  FFMA R55, R62.reuse, R11, R55 ;  /* 0x0000000b3e377223 */ /* 0x040fe20000000037 */
[C---:B------:R-:W-:Y:S01]  /*1e50*/  FFMA R61, R62.reuse, R15, R14 ;  /* 0x0000000f3e3d7223 */ /* 0x040fe2000000000e */
[C---:B------:R-:W-:Y:S01]  /*1e60*/  FFMA R60, R62.reuse, R35, R34 ;  /* 0x000000233e3c7223 */ /* 0x040fe20000000022 */
[----:B------:R-:W-:Y:S01]  /*1e70*/  FFMA R62, R62, R39, R37 ;  /* 0x000000273e3e7223 */ /* 0x000fe20000000025 */
[----:B------:R-:W-:Y:S02]  /*1e80*/  IADD3 R50, PT, PT, R50, 0x40, RZ ;  /* 0x0000004032327810 */ /* 0x000fe40007ffe0ff */
[----:B------:R-:W-:Y:S02]  /*1e90*/  IADD3.X R3, PT, PT, RZ, R3, RZ, P0, !PT ;  /* 0x00000003ff037210 */ /* 0x000fe400007fe4ff */
[----:B------:R-:W-:-:S02]  /*1ea0*/  IADD3.X R5, PT, PT, RZ, R5, RZ, P1, !PT ;  /* 0x00000005ff057210 */ /* 0x000fc40000ffe4ff */
[----:B------:R-:W-:Y:S01]  /*1eb0*/  IADD3.X R7, PT, PT, RZ, R7, RZ, P2, !PT ;  /* 0x00000007ff077210 */ /* 0x000fe200017fe4ff */
[----:B------:R-:W-:Y:S06]  /*1ec0*/  BRA.U UP0, `(.L_x_0) ;  /* 0xffffffe100fc7547 */ /* 0x000fec000b83ffff */
[----:B------:R-:W0:Y:S01]  /*1ed0*/  LDC.64 R2, c[0x0][0x390] ;  /* 0x0000e400ff027b82 */ /* 0x000e220000000a00 */
[----:B------:R-:W-:Y:S01]  /*1ee0*/  IMAD R53, R48, -0x73c, R53 ;  /* 0xfffff8c430357824 */ /* 0x000fe200078e0235 */
[----:B------:R-:W-:Y:S02]  /*1ef0*/  FMNMX R55, RZ, R55, !PT ;  /* 0x00000037ff377209 */ /* 0x000fe40007800000 */
[----:B------:R-:W-:Y:S02]  /*1f00*/  FMNMX R61, RZ, R61, !PT ;  /* 0x0000003dff3d7209 */ /* 0x000fe40007800000 */
[----:B------:R-:W-:Y:S02]  /*1f10*/  FMNMX R5, RZ, R60, !PT ;  /* 0x0000003cff057209 */ /* 0x000fe40007800000 */
[----:B------:R-:W-:Y:S01]  /*1f20*/  FMNMX R7, RZ, R62, !PT ;  /* 0x0000003eff077209 */ /* 0x000fe20007800000 */
[----:B0-----:R-:W-:-:S05]  /*1f30*/  IMAD.WIDE.U32 R2, R53, 0x4, R2 ;  /* 0x0000000435027825 */ /* 0x001fca00078e0002 */
[----:B------:R-:W-:Y:S04]  /*1f40*/  STG.E desc[UR8][R2.64], R55 ;  /* 0x0000003702007986 */ /* 0x000fe8000c101908 */
[----:B------:R-:W-:Y:S04]  /*1f50*/  STG.E desc[UR8][R2.64+0xc4], R61 ;  /* 0x0000c43d02007986 */ /* 0x000fe8000c101908 */
[----:B------:R-:W-:Y:S04]  /*1f60*/  STG.E desc[UR8][R2.64+0x188], R5 ;  /* 0x0001880502007986 */ /* 0x000fe8000c101908 */
[----:B------:R-:W-:Y:S01]  /*1f70*/  STG.E desc[UR8][R2.64+0x24c], R7 ;  /* 0x00024c0702007986 */ /* 0x000fe2000c101908 */
[----:B------:R-:W-:Y:S05]  /*1f80*/  EXIT ;  /* 0x000000000000794d */ /* 0x000fea0003800000 */
.L_x_1:
[----:B------:R-:W-:-:S00]  /*1f90*/  BRA `(.L_x_1) ;  /* 0xfffffffc00fc7947 */ /* 0x000fc0000383ffff */
[----:B------:R-:W-:-:S00]  /*1fa0*/  NOP ;  /* 0x0000000000007918 */ /* 0x000fc00000000000 */
        /* <DEDUP_REMOVED lines=13> */
.L_x_2:


//--------------------- .nv.shared.candidate0     --------------------------
	.section	.nv.shared.candidate0,"aw",@nobits
	.sectionflags	@""
	.align	4
.nv.shared.candidate0:
	.zero		14592


//--------------------- .nv.shared.reserved.0     --------------------------
	.section	.nv.shared.reserved.0,"aw",@nobits
	.weak		__nv_reservedSMEM_offset_0_alias
	.size		__nv_reservedSMEM_offset_0_alias, 0, 64
	.other		__nv_reservedSMEM_offset_0_alias,@"STO_CUDA_RESERVED_SHARED STV_DEFAULT"
__nv_reservedSMEM_offset_0_alias:
	.zero		0
	.zero		64


//--------------------- .nv.constant0.candidate0  --------------------------
	.section	.nv.constant0.candidate0,"a",@progbits
	.sectionflags	@""
	.align	4
.nv.constant0.candidate0:
	.zero		920


//--------------------- SYMBOLS --------------------------

	.type		.nv.reservedSmem.offset0,@object
	.size		.nv.reservedSmem.offset0,0x4
	.type		.nv.reservedSmem.cap,@object
	.size		.nv.reservedSmem.cap,0x4
